//
// Generated by NVIDIA NVVM Compiler
//
// Compiler Build ID: CL-36424714
// Cuda compilation tools, release 13.0, V13.0.88
// Based on NVVM 20.0.0
//

.version 9.0
.target sm_100
.address_size 64

	// .globl	_Z22rms_norm_matrix_kernelPfS_S_iif

.visible .entry _Z22rms_norm_matrix_kernelPfS_S_iif(
	.param .u64 .ptr .align 1 _Z22rms_norm_matrix_kernelPfS_S_iif_param_0,
	.param .u64 .ptr .align 1 _Z22rms_norm_matrix_kernelPfS_S_iif_param_1,
	.param .u64 .ptr .align 1 _Z22rms_norm_matrix_kernelPfS_S_iif_param_2,
	.param .u32 _Z22rms_norm_matrix_kernelPfS_S_iif_param_3,
	.param .u32 _Z22rms_norm_matrix_kernelPfS_S_iif_param_4,
	.param .f32 _Z22rms_norm_matrix_kernelPfS_S_iif_param_5
)
{
	.reg .pred 	%p<20>;
	.reg .b32 	%r<62>;
	.reg .b32 	%f<148>;
	.reg .b64 	%rd<40>;

	ld.param.u64 	%rd10, [_Z22rms_norm_matrix_kernelPfS_S_iif_param_0];
	ld.param.u64 	%rd11, [_Z22rms_norm_matrix_kernelPfS_S_iif_param_1];
	ld.param.u64 	%rd12, [_Z22rms_norm_matrix_kernelPfS_S_iif_param_2];
	ld.param.u32 	%r38, [_Z22rms_norm_matrix_kernelPfS_S_iif_param_3];
	ld.param.u32 	%r37, [_Z22rms_norm_matrix_kernelPfS_S_iif_param_4];
	ld.param.f32 	%f15, [_Z22rms_norm_matrix_kernelPfS_S_iif_param_5];
	cvta.to.global.u64 	%rd1, %rd12;
	cvta.to.global.u64 	%rd2, %rd11;
	cvta.to.global.u64 	%rd3, %rd10;
	mov.u32 	%r39, %ctaid.x;
	mov.u32 	%r40, %ntid.x;
	mov.u32 	%r41, %tid.x;
	mad.lo.s32 	%r1, %r39, %r40, %r41;
	setp.ge.s32 	%p1, %r1, %r38;
	@%p1 bra 	$L__BB0_26;
	setp.lt.s32 	%p2, %r37, 1;
	mov.f32 	%f147, 0f00000000;
	@%p2 bra 	$L__BB0_14;
	mul.lo.s32 	%r2, %r37, %r1;
	and.b32  	%r3, %r37, 15;
	setp.lt.u32 	%p3, %r37, 16;
	mov.f32 	%f147, 0f00000000;
	mov.b32 	%r53, 0;
	@%p3 bra 	$L__BB0_5;
	and.b32  	%r53, %r37, 2147483632;
	neg.s32 	%r51, %r53;
	add.s64 	%rd4, %rd3, 32;
	mov.f32 	%f147, 0f00000000;
	mov.u32 	%r50, %r2;
$L__BB0_4:
	.pragma "nounroll";
	mul.wide.s32 	%rd13, %r50, 4;
	add.s64 	%rd14, %rd4, %rd13;
	ld.global.f32 	%f20, [%rd14+-32];
	fma.rn.f32 	%f21, %f20, %f20, %f147;
	ld.global.f32 	%f22, [%rd14+-28];
	fma.rn.f32 	%f23, %f22, %f22, %f21;
	ld.global.f32 	%f24, [%rd14+-24];
	fma.rn.f32 	%f25, %f24, %f24, %f23;
	ld.global.f32 	%f26, [%rd14+-20];
	fma.rn.f32 	%f27, %f26, %f26, %f25;
	ld.global.f32 	%f28, [%rd14+-16];
	fma.rn.f32 	%f29, %f28, %f28, %f27;
	ld.global.f32 	%f30, [%rd14+-12];
	fma.rn.f32 	%f31, %f30, %f30, %f29;
	ld.global.f32 	%f32, [%rd14+-8];
	fma.rn.f32 	%f33, %f32, %f32, %f31;
	ld.global.f32 	%f34, [%rd14+-4];
	fma.rn.f32 	%f35, %f34, %f34, %f33;
	ld.global.f32 	%f36, [%rd14];
	fma.rn.f32 	%f37, %f36, %f36, %f35;
	ld.global.f32 	%f38, [%rd14+4];
	fma.rn.f32 	%f39, %f38, %f38, %f37;
	ld.global.f32 	%f40, [%rd14+8];
	fma.rn.f32 	%f41, %f40, %f40, %f39;
	ld.global.f32 	%f42, [%rd14+12];
	fma.rn.f32 	%f43, %f42, %f42, %f41;
	ld.global.f32 	%f44, [%rd14+16];
	fma.rn.f32 	%f45, %f44, %f44, %f43;
	ld.global.f32 	%f46, [%rd14+20];
	fma.rn.f32 	%f47, %f46, %f46, %f45;
	ld.global.f32 	%f48, [%rd14+24];
	fma.rn.f32 	%f49, %f48, %f48, %f47;
	ld.global.f32 	%f50, [%rd14+28];
	fma.rn.f32 	%f147, %f50, %f50, %f49;
	add.s32 	%r51, %r51, 16;
	add.s32 	%r50, %r50, 16;
	setp.ne.s32 	%p4, %r51, 0;
	@%p4 bra 	$L__BB0_4;
$L__BB0_5:
	setp.eq.s32 	%p5, %r3, 0;
	@%p5 bra 	$L__BB0_14;
	and.b32  	%r11, %r37, 7;
	setp.lt.u32 	%p6, %r3, 8;
	@%p6 bra 	$L__BB0_8;
	add.s32 	%r43, %r53, %r2;
	mul.wide.s32 	%rd15, %r43, 4;
	add.s64 	%rd16, %rd3, %rd15;
	ld.global.f32 	%f52, [%rd16];
	fma.rn.f32 	%f53, %f52, %f52, %f147;
	ld.global.f32 	%f54, [%rd16+4];
	fma.rn.f32 	%f55, %f54, %f54, %f53;
	ld.global.f32 	%f56, [%rd16+8];
	fma.rn.f32 	%f57, %f56, %f56, %f55;
	ld.global.f32 	%f58, [%rd16+12];
	fma.rn.f32 	%f59, %f58, %f58, %f57;
	ld.global.f32 	%f60, [%rd16+16];
	fma.rn.f32 	%f61, %f60, %f60, %f59;
	ld.global.f32 	%f62, [%rd16+20];
	fma.rn.f32 	%f63, %f62, %f62, %f61;
	ld.global.f32 	%f64, [%rd16+24];
	fma.rn.f32 	%f65, %f64, %f64, %f63;
	ld.global.f32 	%f66, [%rd16+28];
	fma.rn.f32 	%f147, %f66, %f66, %f65;
	add.s32 	%r53, %r53, 8;
$L__BB0_8:
	setp.eq.s32 	%p7, %r11, 0;
	@%p7 bra 	$L__BB0_14;
	and.b32  	%r14, %r37, 3;
	setp.lt.u32 	%p8, %r11, 4;
	@%p8 bra 	$L__BB0_11;
	add.s32 	%r44, %r53, %r2;
	mul.wide.s32 	%rd17, %r44, 4;
	add.s64 	%rd18, %rd3, %rd17;
	ld.global.f32 	%f68, [%rd18];
	fma.rn.f32 	%f69, %f68, %f68, %f147;
	ld.global.f32 	%f70, [%rd18+4];
	fma.rn.f32 	%f71, %f70, %f70, %f69;
	ld.global.f32 	%f72, [%rd18+8];
	fma.rn.f32 	%f73, %f72, %f72, %f71;
	ld.global.f32 	%f74, [%rd18+12];
	fma.rn.f32 	%f147, %f74, %f74, %f73;
	add.s32 	%r53, %r53, 4;
$L__BB0_11:
	setp.eq.s32 	%p9, %r14, 0;
	@%p9 bra 	$L__BB0_14;
	add.s32 	%r56, %r53, %r2;
	neg.s32 	%r55, %r14;
$L__BB0_13:
	.pragma "nounroll";
	mul.wide.s32 	%rd19, %r56, 4;
	add.s64 	%rd20, %rd3, %rd19;
	ld.global.f32 	%f75, [%rd20];
	fma.rn.f32 	%f147, %f75, %f75, %f147;
	add.s32 	%r56, %r56, 1;
	add.s32 	%r55, %r55, 1;
	setp.ne.s32 	%p10, %r55, 0;
	@%p10 bra 	$L__BB0_13;
$L__BB0_14:
	setp.lt.s32 	%p11, %r37, 1;
	@%p11 bra 	$L__BB0_26;
	cvt.rn.f32.s32 	%f76, %r37;
	div.rn.f32 	%f77, %f147, %f76;
	sqrt.rn.f32 	%f78, %f77;
	mul.lo.s32 	%r23, %r37, %r1;
	add.f32 	%f14, %f15, %f78;
	and.b32  	%r24, %r37, 7;
	setp.lt.u32 	%p12, %r37, 8;
	mov.b32 	%r60, 0;
	@%p12 bra 	$L__BB0_18;
	and.b32  	%r60, %r37, 2147483640;
	neg.s32 	%r58, %r60;
	add.s64 	%rd5, %rd3, 16;
	add.s64 	%rd6, %rd1, 16;
	add.s64 	%rd39, %rd2, 16;
	mov.u32 	%r57, %r23;
$L__BB0_17:
	.pragma "nounroll";
	mul.wide.s32 	%rd21, %r57, 4;
	add.s64 	%rd22, %rd5, %rd21;
	add.s64 	%rd23, %rd6, %rd21;
	ld.global.f32 	%f79, [%rd22+-16];
	div.rn.f32 	%f80, %f79, %f14;
	ld.global.f32 	%f81, [%rd39+-16];
	mul.f32 	%f82, %f80, %f81;
	st.global.f32 	[%rd23+-16], %f82;
	ld.global.f32 	%f83, [%rd22+-12];
	div.rn.f32 	%f84, %f83, %f14;
	ld.global.f32 	%f85, [%rd39+-12];
	mul.f32 	%f86, %f84, %f85;
	st.global.f32 	[%rd23+-12], %f86;
	ld.global.f32 	%f87, [%rd22+-8];
	div.rn.f32 	%f88, %f87, %f14;
	ld.global.f32 	%f89, [%rd39+-8];
	mul.f32 	%f90, %f88, %f89;
	st.global.f32 	[%rd23+-8], %f90;
	ld.global.f32 	%f91, [%rd22+-4];
	div.rn.f32 	%f92, %f91, %f14;
	ld.global.f32 	%f93, [%rd39+-4];
	mul.f32 	%f94, %f92, %f93;
	st.global.f32 	[%rd23+-4], %f94;
	ld.global.f32 	%f95, [%rd22];
	div.rn.f32 	%f96, %f95, %f14;
	ld.global.f32 	%f97, [%rd39];
	mul.f32 	%f98, %f96, %f97;
	st.global.f32 	[%rd23], %f98;
	ld.global.f32 	%f99, [%rd22+4];
	div.rn.f32 	%f100, %f99, %f14;
	ld.global.f32 	%f101, [%rd39+4];
	mul.f32 	%f102, %f100, %f101;
	st.global.f32 	[%rd23+4], %f102;
	ld.global.f32 	%f103, [%rd22+8];
	div.rn.f32 	%f104, %f103, %f14;
	ld.global.f32 	%f105, [%rd39+8];
	mul.f32 	%f106, %f104, %f105;
	st.global.f32 	[%rd23+8], %f106;
	ld.global.f32 	%f107, [%rd22+12];
	div.rn.f32 	%f108, %f107, %f14;
	ld.global.f32 	%f109, [%rd39+12];
	mul.f32 	%f110, %f108, %f109;
	st.global.f32 	[%rd23+12], %f110;
	add.s32 	%r58, %r58, 8;
	add.s32 	%r57, %r57, 8;
	add.s64 	%rd39, %rd39, 32;
	setp.ne.s32 	%p13, %r58, 0;
	@%p13 bra 	$L__BB0_17;
$L__BB0_18:
	setp.eq.s32 	%p14, %r24, 0;
	@%p14 bra 	$L__BB0_26;
	and.b32  	%r32, %r37, 3;
	setp.lt.u32 	%p15, %r24, 4;
	@%p15 bra 	$L__BB0_21;
	add.s32 	%r46, %r60, %r23;
	mul.wide.s32 	%rd24, %r46, 4;
	add.s64 	%rd25, %rd3, %rd24;
	ld.global.f32 	%f111, [%rd25];
	div.rn.f32 	%f112, %f111, %f14;
	mul.wide.u32 	%rd26, %r60, 4;
	add.s64 	%rd27, %rd2, %rd26;
	ld.global.f32 	%f113, [%rd27];
	mul.f32 	%f114, %f112, %f113;
	add.s64 	%rd28, %rd1, %rd24;
	st.global.f32 	[%rd28], %f114;
	ld.global.f32 	%f115, [%rd25+4];
	div.rn.f32 	%f116, %f115, %f14;
	ld.global.f32 	%f117, [%rd27+4];
	mul.f32 	%f118, %f116, %f117;
	st.global.f32 	[%rd28+4], %f118;
	ld.global.f32 	%f119, [%rd25+8];
	div.rn.f32 	%f120, %f119, %f14;
	ld.global.f32 	%f121, [%rd27+8];
	mul.f32 	%f122, %f120, %f121;
	st.global.f32 	[%rd28+8], %f122;
	ld.global.f32 	%f123, [%rd25+12];
	div.rn.f32 	%f124, %f123, %f14;
	ld.global.f32 	%f125, [%rd27+12];
	mul.f32 	%f126, %f124, %f125;
	st.global.f32 	[%rd28+12], %f126;
	add.s32 	%r60, %r60, 4;
$L__BB0_21:
	setp.eq.s32 	%p16, %r32, 0;
	@%p16 bra 	$L__BB0_26;
	setp.eq.s32 	%p17, %r32, 1;
	@%p17 bra 	$L__BB0_24;
	add.s32 	%r47, %r60, %r23;
	mul.wide.s32 	%rd29, %r47, 4;
	add.s64 	%rd30, %rd3, %rd29;
	ld.global.f32 	%f127, [%rd30];
	div.rn.f32 	%f128, %f127, %f14;
	mul.wide.u32 	%rd31, %r60, 4;
	add.s64 	%rd32, %rd2, %rd31;
	ld.global.f32 	%f129, [%rd32];
	mul.f32 	%f130, %f128, %f129;
	add.s64 	%rd33, %rd1, %rd29;
	st.global.f32 	[%rd33], %f130;
	ld.global.f32 	%f131, [%rd30+4];
	div.rn.f32 	%f132, %f131, %f14;
	ld.global.f32 	%f133, [%rd32+4];
	mul.f32 	%f134, %f132, %f133;
	st.global.f32 	[%rd33+4], %f134;
	add.s32 	%r60, %r60, 2;
$L__BB0_24:
	and.b32  	%r48, %r37, 1;
	setp.eq.b32 	%p18, %r48, 1;
	not.pred 	%p19, %p18;
	@%p19 bra 	$L__BB0_26;
	add.s32 	%r49, %r60, %r23;
	mul.wide.s32 	%rd34, %r49, 4;
	add.s64 	%rd35, %rd3, %rd34;
	ld.global.f32 	%f135, [%rd35];
	div.rn.f32 	%f136, %f135, %f14;
	mul.wide.u32 	%rd36, %r60, 4;
	add.s64 	%rd37, %rd2, %rd36;
	ld.global.f32 	%f137, [%rd37];
	mul.f32 	%f138, %f136, %f137;
	add.s64 	%rd38, %rd1, %rd34;
	st.global.f32 	[%rd38], %f138;
$L__BB0_26:
	ret;

}


// ===== COMPILED SASS (sm_100) =====

	.target	sm_100

	.elftype	@"ET_EXEC"


//--------------------- .note.nv.tkinfo           --------------------------
	.section	.note.nv.tkinfo,"",@"SHT_NOTE"
	.sectionflags	@"SHF_NOTE_NV_TKINFO"
	.tkinfo
        /*0018*/ 	.word	0x00000002
        /*0030*/ 	.string	""
        /*0030*/ 	.string	"ptxas"
        /*0030*/ 	.string	"Cuda compilation tools, release 13.0, V13.0.88"
        /*0030*/ 	.string	"Build cuda_13.0.r13.0/compiler.36424714_0"
        /*0030*/ 	.string	"-arch sm_100 -m 64 "



//--------------------- .note.nv.cuinfo           --------------------------
	.section	.note.nv.cuinfo,"",@"SHT_NOTE"
	.sectionflags	@"SHF_NOTE_NV_CUINFO"
        /*0018*/ 	.short	0x0002
        /*001a*/ 	.short	0x0064
        /*001c*/ 	.short	0x0082
	.zero		2


//--------------------- .nv.info                  --------------------------
	.section	.nv.info,"",@"SHT_CUDA_INFO"
	.align	4


	//----- nvinfo : EIATTR_REGCOUNT
	.align		4
        /*0000*/ 	.byte	0x04, 0x2f
        /*0002*/ 	.short	(.L_1 - .L_0)
	.align		4
.L_0:
        /*0004*/ 	.word	index@(_Z22rms_norm_matrix_kernelPfS_S_iif)
        /*0008*/ 	.word	0x0000001f


	//----- nvinfo : EIATTR_FRAME_SIZE
	.align		4
.L_1:
        /*000c*/ 	.byte	0x04, 0x11
        /*000e*/ 	.short	(.L_3 - .L_2)
	.align		4
.L_2:
        /*0010*/ 	.word	index@($__internal_1_$__cuda_sm3x_div_rn_noftz_f32_slowpath)
        /*0014*/ 	.word	0x00000000


	//----- nvinfo : EIATTR_FRAME_SIZE
	.align		4
.L_3:
        /*0018*/ 	.byte	0x04, 0x11
        /*001a*/ 	.short	(.L_5 - .L_4)
	.align		4
.L_4:
        /*001c*/ 	.word	index@($__internal_0_$__cuda_sm20_sqrt_rn_f32_slowpath)
        /*0020*/ 	.word	0x00000000


	//----- nvinfo : EIATTR_FRAME_SIZE
	.align		4
.L_5:
        /*0024*/ 	.byte	0x04, 0x11
        /*0026*/ 	.short	(.L_7 - .L_6)
	.align		4
.L_6:
        /*0028*/ 	.word	index@(_Z22rms_norm_matrix_kernelPfS_S_iif)
        /*002c*/ 	.word	0x00000000


	//----- nvinfo : EIATTR_MIN_STACK_SIZE
	.align		4
.L_7:
        /*0030*/ 	.byte	0x04, 0x12
        /*0032*/ 	.short	(.L_9 - .L_8)
	.align		4
.L_8:
        /*0034*/ 	.word	index@(_Z22rms_norm_matrix_kernelPfS_S_iif)
        /*0038*/ 	.word	0x00000000
.L_9:


//--------------------- .nv.compat                --------------------------
	.section	.nv.compat,"",@"SHT_CUDA_COMPAT_INFO"
	.align	4
        /*0000*/ 	.byte	0x02, 0x09, 0x00, 0x00, 0x02, 0x02, 0x01, 0x00, 0x02, 0x05, 0x05, 0x00, 0x03, 0x07, 0x01, 0x01
        /*0010*/ 	.byte	0x02, 0x03, 0x00, 0x00, 0x02, 0x06, 0x01, 0x00, 0x04, 0x0b, 0x08, 0x00, 0x01, 0x00, 0x00, 0x00
        /*0020*/ 	.byte	0x00, 0x00, 0x00, 0x00


//--------------------- .nv.info._Z22rms_norm_matrix_kernelPfS_S_iif --------------------------
	.section	.nv.info._Z22rms_norm_matrix_kernelPfS_S_iif,"",@"SHT_CUDA_INFO"
	.sectionflags	@""
	.align	4


	//----- nvinfo : EIATTR_CUDA_API_VERSION
	.align		4
        /*0000*/ 	.byte	0x04, 0x37
        /*0002*/ 	.short	(.L_11 - .L_10)
.L_10:
        /*0004*/ 	.word	0x00000082


	//----- nvinfo : EIATTR_KPARAM_INFO
	.align		4
.L_11:
        /*0008*/ 	.byte	0x04, 0x17
        /*000a*/ 	.short	(.L_13 - .L_12)
.L_12:
        /*000c*/ 	.word	0x00000000
        /*0010*/ 	.short	0x0005
        /*0012*/ 	.short	0x0020
        /*0014*/ 	.byte	0x00, 0xf0, 0x11, 0x00


	//----- nvinfo : EIATTR_KPARAM_INFO
	.align		4
.L_13:
        /*0018*/ 	.byte	0x04, 0x17
        /*001a*/ 	.short	(.L_15 - .L_14)
.L_14:
        /*001c*/ 	.word	0x00000000
        /*0020*/ 	.short	0x0004
        /*0022*/ 	.short	0x001c
        /*0024*/ 	.byte	0x00, 0xf0, 0x11, 0x00


	//----- nvinfo : EIATTR_KPARAM_INFO
	.align		4
.L_15:
        /*0028*/ 	.byte	0x04, 0x17
        /*002a*/ 	.short	(.L_17 - .L_16)
.L_16:
        /*002c*/ 	.word	0x00000000
        /*0030*/ 	.short	0x0003
        /*0032*/ 	.short	0x0018
        /*0034*/ 	.byte	0x00, 0xf0, 0x11, 0x00


	//----- nvinfo : EIATTR_KPARAM_INFO
	.align		4
.L_17:
        /*0038*/ 	.byte	0x04, 0x17
        /*003a*/ 	.short	(.L_19 - .L_18)
.L_18:
        /*003c*/ 	.word	0x00000000
        /*0040*/ 	.short	0x0002
        /*0042*/ 	.short	0x0010
        /*0044*/ 	.byte	0x00, 0xf5, 0x21, 0x00


	//----- nvinfo : EIATTR_KPARAM_INFO
	.align		4
.L_19:
        /*0048*/ 	.byte	0x04, 0x17
        /*004a*/ 	.short	(.L_21 - .L_20)
.L_20:
        /*004c*/ 	.word	0x00000000
        /*0050*/ 	.short	0x0001
        /*0052*/ 	.short	0x0008
        /*0054*/ 	.byte	0x00, 0xf5, 0x21, 0x00


	//----- nvinfo : EIATTR_KPARAM_INFO
	.align		4
.L_21:
        /*0058*/ 	.byte	0x04, 0x17
        /*005a*/ 	.short	(.L_23 - .L_22)
.L_22:
        /*005c*/ 	.word	0x00000000
        /*0060*/ 	.short	0x0000
        /*0062*/ 	.short	0x0000
        /*0064*/ 	.byte	0x00, 0xf5, 0x21, 0x00


	//----- nvinfo : EIATTR_SPARSE_MMA_MASK
	.align		4
.L_23:
        /*0068*/ 	.byte	0x03, 0x50
        /*006a*/ 	.short	0x0000


	//----- nvinfo : EIATTR_MAXREG_COUNT
	.align		4
        /*006c*/ 	.byte	0x03, 0x1b
        /*006e*/ 	.short	0x00ff


	//----- nvinfo : EIATTR_MERCURY_ISA_VERSION
	.align		4
        /*0070*/ 	.byte	0x03, 0x5f
        /*0072*/ 	.short	0x0101


	//----- nvinfo : EIATTR_VRC_CTA_INIT_COUNT
	.align		4
        /*0074*/ 	.byte	0x02, 0x4a
	.zero		1
	.zero		1


	//----- nvinfo : EIATTR_EXIT_INSTR_OFFSETS
	.align		4
        /*0078*/ 	.byte	0x04, 0x1c
        /*007a*/ 	.short	(.L_25 - .L_24)


	//   ....[0]....
.L_24:
        /*007c*/ 	.word	0x00000070


	//   ....[1]....
        /*0080*/ 	.word	0x00000770


	//   ....[2]....
        /*0084*/ 	.word	0x00001410


	//   ....[3]....
        /*0088*/ 	.word	0x00001930


	//   ....[4]....
        /*008c*/ 	.word	0x00001c30


	//   ....[5]....
        /*0090*/ 	.word	0x00001dc0


	//----- nvinfo : EIATTR_CRS_STACK_SIZE
	.align		4
.L_25:
        /*0094*/ 	.byte	0x04, 0x1e
        /*0096*/ 	.short	(.L_27 - .L_26)
.L_26:
        /*0098*/ 	.word	0x00000000


	//----- nvinfo : EIATTR_CBANK_PARAM_SIZE
	.align		4
.L_27:
        /*009c*/ 	.byte	0x03, 0x19
        /*009e*/ 	.short	0x0024


	//----- nvinfo : EIATTR_PARAM_CBANK
	.align		4
        /*00a0*/ 	.byte	0x04, 0x0a
        /*00a2*/ 	.short	(.L_29 - .L_28)
	.align		4
.L_28:
        /*00a4*/ 	.word	index@(.nv.constant0._Z22rms_norm_matrix_kernelPfS_S_iif)
        /*00a8*/ 	.short	0x0380
        /*00aa*/ 	.short	0x0024


	//----- nvinfo : EIATTR_SW_WAR
	.align		4
.L_29:
        /*00ac*/ 	.byte	0x04, 0x36
        /*00ae*/ 	.short	(.L_31 - .L_30)
.L_30:
        /*00b0*/ 	.word	0x00000008
.L_31:


//--------------------- .nv.callgraph             --------------------------
	.section	.nv.callgraph,"",@"SHT_CUDA_CALLGRAPH"
	.align	4
	.sectionentsize	8
	.align		4
        /*0000*/ 	.word	0x00000000
	.align		4
        /*0004*/ 	.word	0xffffffff
	.align		4
        /*0008*/ 	.word	0x00000000
	.align		4
        /*000c*/ 	.word	0xfffffffe
	.align		4
        /*0010*/ 	.word	0x00000000
	.align		4
        /*0014*/ 	.word	0xfffffffd
	.align		4
        /*0018*/ 	.word	0x00000000
	.align		4
        /*001c*/ 	.word	0xfffffffc


//--------------------- .text._Z22rms_norm_matrix_kernelPfS_S_iif --------------------------
	.section	.text._Z22rms_norm_matrix_kernelPfS_S_iif,"ax",@progbits
	.align	128
        .global         _Z22rms_norm_matrix_kernelPfS_S_iif
        .type           _Z22rms_norm_matrix_kernelPfS_S_iif,@function
        .size           _Z22rms_norm_matrix_kernelPfS_S_iif,(.L_x_60 - _Z22rms_norm_matrix_kernelPfS_S_iif)
        .other          _Z22rms_norm_matrix_kernelPfS_S_iif,@"STO_CUDA_ENTRY STV_DEFAULT"
_Z22rms_norm_matrix_kernelPfS_S_iif:
.text._Z22rms_norm_matrix_kernelPfS_S_iif:
[----:B------:R-:W-:Y:S01]  /*0000*/  LDC R1, c[0x0][0x37c] ;  /* 0x0000df00ff017b82 */ /* 0x000fe20000000800 */
[----:B------:R-:W0:Y:S07]  /*0010*/  S2R R3, SR_TID.X ;  /* 0x0000000000037919 */ /* 0x000e2e0000002100 */
[----:B------:R-:W0:Y:S01]  /*0020*/  S2UR UR4, SR_CTAID.X ;  /* 0x00000000000479c3 */ /* 0x000e220000002500 */
[----:B------:R-:W1:Y:S07]  /*0030*/  LDCU UR5, c[0x0][0x398] ;  /* 0x00007300ff0577ac */ /* 0x000e6e0008000800 */
[----:B------:R-:W0:Y:S02]  /*0040*/  LDC R4, c[0x0][0x360] ;  /* 0x0000d800ff047b82 */ /* 0x000e240000000800 */
[----:B0-----:R-:W-:-:S05]  /*0050*/  IMAD R4, R4, UR4, R3 ;  /* 0x0000000404047c24 */ /* 0x001fca000f8e0203 */
[----:B-1----:R-:W-:-:S13]  /*0060*/  ISETP.GE.AND P0, PT, R4, UR5, PT ;  /* 0x0000000504007c0c */ /* 0x002fda000bf06270 */
[----:B------:R-:W-:Y:S05]  /*0070*/  @P0 EXIT ;  /* 0x000000000000094d */ /* 0x000fea0003800000 */
[----:B------:R-:W0:Y:S01]  /*0080*/  LDC R5, c[0x0][0x39c] ;  /* 0x0000e700ff057b82 */ /* 0x000e220000000800 */
[----:B------:R-:W1:Y:S01]  /*0090*/  LDCU.64 UR16, c[0x0][0x358] ;  /* 0x00006b00ff1077ac */ /* 0x000e620008000a00 */
[----:B------:R-:W-:Y:S01]  /*00a0*/  HFMA2 R7, -RZ, RZ, 0, 0 ;  /* 0x00000000ff077431 */ /* 0x000fe200000001ff */
[----:B0-----:R-:W-:-:S13]  /*00b0*/  ISETP.GE.AND P0, PT, R5, 0x1, PT ;  /* 0x000000010500780c */ /* 0x001fda0003f06270 */
[----:B-1----:R-:W-:Y:S05]  /*00c0*/  @!P0 BRA `(.L_x_0) ;  /* 0x0000000400a88947 */ /* 0x002fea0003800000 */
[C---:B------:R-:W-:Y:S01]  /*00d0*/  ISETP.GE.U32.AND P2, PT, R5.reuse, 0x10, PT ;  /* 0x000000100500780c */ /* 0x040fe20003f46070 */
[----:B------:R-:W-:Y:S01]  /*00e0*/  IMAD R0, R4, R5, RZ ;  /* 0x0000000504007224 */ /* 0x000fe200078e02ff */
[----:B------:R-:W-:Y:S02]  /*00f0*/  LOP3.LUT R23, R5, 0xf, RZ, 0xc0, !PT ;  /* 0x0000000f05177812 */ /* 0x000fe400078ec0ff */
[----:B------:R-:W-:Y:S02]  /*0100*/  MOV R7, RZ ;  /* 0x000000ff00077202 */ /* 0x000fe40000000f00 */
[----:B------:R-:W-:Y:S02]  /*0110*/  ISETP.NE.AND P1, PT, R23, RZ, PT ;  /* 0x000000ff1700720c */ /* 0x000fe40003f25270 */
[----:B------:R-:W-:-:S05]  /*0120*/  MOV R9, RZ ;  /* 0x000000ff00097202 */ /* 0x000fca0000000f00 */
[----:B------:R-:W-:Y:S06]  /*0130*/  @!P2 BRA `(.L_x_1) ;  /* 0x0000000000b8a947 */ /* 0x000fec0003800000 */
[----:B------:R-:W0:Y:S01]  /*0140*/  LDCU.64 UR4, c[0x0][0x380] ;  /* 0x00007000ff0477ac */ /* 0x000e220008000a00 */
[----:B------:R-:W-:Y:S02]  /*0150*/  LOP3.LUT R9, R5, 0x7ffffff0, RZ, 0xc0, !PT ;  /* 0x7ffffff005097812 */ /* 0x000fe400078ec0ff */
[----:B------:R-:W-:Y:S02]  /*0160*/  MOV R7, RZ ;  /* 0x000000ff00077202 */ /* 0x000fe40000000f00 */
[----:B------:R-:W-:Y:S02]  /*0170*/  MOV R6, R0 ;  /* 0x0000000000067202 */ /* 0x000fe40000000f00 */
[----:B------:R-:W-:Y:S01]  /*0180*/  IADD3 R21, PT, PT, -R9, RZ, RZ ;  /* 0x000000ff09157210 */ /* 0x000fe20007ffe1ff */
[----:B0-----:R-:W-:-:S04]  /*0190*/  UIADD3 UR4, UP0, UPT, UR4, 0x20, URZ ;  /* 0x0000002004047890 */ /* 0x001fc8000ff1e0ff */
[----:B------:R-:W-:-:S12]  /*01a0*/  UIADD3.X UR5, UPT, UPT, URZ, UR5, URZ, UP0, !UPT ;  /* 0x00000005ff057290 */ /* 0x000fd800087fe4ff */
.L_x_2:
[----:B------:R-:W-:Y:S02]  /*01b0*/  MOV R2, UR4 ;  /* 0x0000000400027c02 */ /* 0x000fe40008000f00 */
[----:B------:R-:W-:-:S03]  /*01c0*/  MOV R3, UR5 ;  /* 0x0000000500037c02 */ /* 0x000fc60008000f00 */
[----:B------:R-:W-:-:S05]  /*01d0*/  IMAD.WIDE R2, R6, 0x4, R2 ;  /* 0x0000000406027825 */ /* 0x000fca00078e0202 */
[----:B------:R-:W2:Y:S04]  /*01e0*/  LDG.E R22, desc[UR16][R2.64+-0x20] ;  /* 0xffffe01002167981 */ /* 0x000ea8000c1e1900 */
[----:B------:R-:W3:Y:S04]  /*01f0*/  LDG.E R24, desc[UR16][R2.64+-0x1c] ;  /* 0xffffe41002187981 */ /* 0x000ee8000c1e1900 */
[----:B------:R-:W4:Y:S04]  /*0200*/  LDG.E R26, desc[UR16][R2.64+-0x18] ;  /* 0xffffe810021a7981 */ /* 0x000f28000c1e1900 */
[----:B------:R-:W5:Y:S04]  /*0210*/  LDG.E R28, desc[UR16][R2.64+-0x14] ;  /* 0xffffec10021c7981 */ /* 0x000f68000c1e1900 */
        /* <DEDUP_REMOVED lines=11> */
[----:B------:R-:W5:Y:S01]  /*02d0*/  LDG.E R20, desc[UR16][R2.64+0x1c] ;  /* 0x00001c1002147981 */ /* 0x000f62000c1e1900 */
[----:B------:R-:W-:-:S02]  /*02e0*/  IADD3 R21, PT, PT, R21, 0x10, RZ ;  /* 0x0000001015157810 */ /* 0x000fc40007ffe0ff */
[----:B------:R-:W-:Y:S02]  /*02f0*/  IADD3 R6, PT, PT, R6, 0x10, RZ ;  /* 0x0000001006067810 */ /* 0x000fe40007ffe0ff */
[----:B------:R-:W-:Y:S01]  /*0300*/  ISETP.NE.AND P2, PT, R21, RZ, PT ;  /* 0x000000ff1500720c */ /* 0x000fe20003f45270 */
[----:B--2---:R-:W-:-:S04]  /*0310*/  FFMA R7, R22, R22, R7 ;  /* 0x0000001616077223 */ /* 0x004fc80000000007 */
[----:B---3--:R-:W-:-:S04]  /*0320*/  FFMA R7, R24, R24, R7 ;  /* 0x0000001818077223 */ /* 0x008fc80000000007 */
[----:B----4-:R-:W-:-:S04]  /*0330*/  FFMA R7, R26, R26, R7 ;  /* 0x0000001a1a077223 */ /* 0x010fc80000000007 */
[----:B-----5:R-:W-:-:S04]  /*0340*/  FFMA R28, R28, R28, R7 ;  /* 0x0000001c1c1c7223 */ /* 0x020fc80000000007 */
[----:B------:R-:W-:-:S04]  /*0350*/  FFMA R19, R19, R19, R28 ;  /* 0x0000001313137223 */ /* 0x000fc8000000001c */
        /* <DEDUP_REMOVED lines=10> */
[----:B------:R-:W-:Y:S01]  /*0400*/  FFMA R7, R20, R20, R11 ;  /* 0x0000001414077223 */ /* 0x000fe2000000000b */
[----:B------:R-:W-:Y:S06]  /*0410*/  @P2 BRA `(.L_x_2) ;  /* 0xfffffffc00642947 */ /* 0x000fec000383ffff */
.L_x_1:
[----:B------:R-:W-:Y:S05]  /*0420*/  @!P1 BRA `(.L_x_0) ;  /* 0x0000000000d09947 */ /* 0x000fea0003800000 */
[----:B------:R-:W-:Y:S02]  /*0430*/  ISETP.GE.U32.AND P1, PT, R23, 0x8, PT ;  /* 0x000000081700780c */ /* 0x000fe40003f26070 */
[----:B------:R-:W-:-:S04]  /*0440*/  LOP3.LUT R8, R5, 0x7, RZ, 0xc0, !PT ;  /* 0x0000000705087812 */ /* 0x000fc800078ec0ff */
[----:B------:R-:W-:-:S07]  /*0450*/  ISETP.NE.AND P2, PT, R8, RZ, PT ;  /* 0x000000ff0800720c */ /* 0x000fce0003f45270 */
[----:B------:R-:W-:Y:S06]  /*0460*/  @!P1 BRA `(.L_x_3) ;  /* 0x0000000000509947 */ /* 0x000fec0003800000 */
[----:B------:R-:W0:Y:S01]  /*0470*/  LDC.64 R2, c[0x0][0x380] ;  /* 0x0000e000ff027b82 */ /* 0x000e220000000a00 */
[----:B------:R-:W-:-:S05]  /*0480*/  IADD3 R11, PT, PT, R0, R9, RZ ;  /* 0x00000009000b7210 */ /* 0x000fca0007ffe0ff */
[----:B0-----:R-:W-:-:S05]  /*0490*/  IMAD.WIDE R2, R11, 0x4, R2 ;  /* 0x000000040b027825 */ /* 0x001fca00078e0202 */
[----:B------:R-:W2:Y:S04]  /*04a0*/  LDG.E R6, desc[UR16][R2.64] ;  /* 0x0000001002067981 */ /* 0x000ea8000c1e1900 */
[----:B------:R-:W3:Y:S04]  /*04b0*/  LDG.E R11, desc[UR16][R2.64+0x4] ;  /* 0x00000410020b7981 */ /* 0x000ee8000c1e1900 */
[----:B------:R-:W4:Y:S04]  /*04c0*/  LDG.E R13, desc[UR16][R2.64+0x8] ;  /* 0x00000810020d7981 */ /* 0x000f28000c1e1900 */
[----:B------:R-:W5:Y:S04]  /*04d0*/  LDG.E R15, desc[UR16][R2.64+0xc] ;  /* 0x00000c10020f7981 */ /* 0x000f68000c1e1900 */
[----:B------:R-:W5:Y:S04]  /*04e0*/  LDG.E R17, desc[UR16][R2.64+0x10] ;  /* 0x0000101002117981 */ /* 0x000f68000c1e1900 */
[----:B------:R-:W5:Y:S04]  /*04f0*/  LDG.E R19, desc[UR16][R2.64+0x14] ;  /* 0x0000141002137981 */ /* 0x000f68000c1e1900 */
[----:B------:R-:W5:Y:S04]  /*0500*/  LDG.E R21, desc[UR16][R2.64+0x18] ;  /* 0x0000181002157981 */ /* 0x000f68000c1e1900 */
[----:B------:R-:W5:Y:S01]  /*0510*/  LDG.E R23, desc[UR16][R2.64+0x1c] ;  /* 0x00001c1002177981 */ /* 0x000f62000c1e1900 */
[----:B------:R-:W-:Y:S01]  /*0520*/  IADD3 R9, PT, PT, R9, 0x8, RZ ;  /* 0x0000000809097810 */ /* 0x000fe20007ffe0ff */
[----:B--2---:R-:W-:-:S04]  /*0530*/  FFMA R6, R6, R6, R7 ;  /* 0x0000000606067223 */ /* 0x004fc80000000007 */
[----:B---3--:R-:W-:-:S04]  /*0540*/  FFMA R6, R11, R11, R6 ;  /* 0x0000000b0b067223 */ /* 0x008fc80000000006 */
[----:B----4-:R-:W-:-:S04]  /*0550*/  FFMA R6, R13, R13, R6 ;  /* 0x0000000d0d067223 */ /* 0x010fc80000000006 */
[----:B-----5:R-:W-:-:S04]  /*0560*/  FFMA R6, R15, R15, R6 ;  /* 0x0000000f0f067223 */ /* 0x020fc80000000006 */
[----:B------:R-:W-:-:S04]  /*0570*/  FFMA R6, R17, R17, R6 ;  /* 0x0000001111067223 */ /* 0x000fc80000000006 */
[----:B------:R-:W-:-:S04]  /*0580*/  FFMA R6, R19, R19, R6 ;  /* 0x0000001313067223 */ /* 0x000fc80000000006 */
[----:B------:R-:W-:-:S04]  /*0590*/  FFMA R6, R21, R21, R6 ;  /* 0x0000001515067223 */ /* 0x000fc80000000006 */
[----:B------:R-:W-:-:S07]  /*05a0*/  FFMA R7, R23, R23, R6 ;  /* 0x0000001717077223 */ /* 0x000fce0000000006 */
.L_x_3:
        /* <DEDUP_REMOVED lines=11> */
[----:B------:R-:W5:Y:S01]  /*0660*/  LDG.E R14, desc[UR16][R2.64+0xc] ;  /* 0x00000c10020e7981 */ /* 0x000f62000c1e1900 */
[----:B------:R-:W-:Y:S01]  /*0670*/  IADD3 R9, PT, PT, R9, 0x4, RZ ;  /* 0x0000000409097810 */ /* 0x000fe20007ffe0ff */
[----:B--2---:R-:W-:-:S04]  /*0680*/  FFMA R7, R8, R8, R7 ;  /* 0x0000000808077223 */ /* 0x004fc80000000007 */
[----:B---3--:R-:W-:-:S04]  /*0690*/  FFMA R7, R10, R10, R7 ;  /* 0x0000000a0a077223 */ /* 0x008fc80000000007 */
[----:B----4-:R-:W-:-:S04]  /*06a0*/  FFMA R7, R12, R12, R7 ;  /* 0x0000000c0c077223 */ /* 0x010fc80000000007 */
[----:B-----5:R-:W-:-:S07]  /*06b0*/  FFMA R7, R14, R14, R7 ;  /* 0x0000000e0e077223 */ /* 0x020fce0000000007 */
.L_x_4:
[----:B------:R-:W-:Y:S05]  /*06c0*/  @!P2 BRA `(.L_x_0) ;  /* 0x000000000028a947 */ /* 0x000fea0003800000 */
[----:B------:R-:W0:Y:S01]  /*06d0*/  LDC.64 R10, c[0x0][0x380] ;  /* 0x0000e000ff0a7b82 */ /* 0x000e220000000a00 */
[----:B------:R-:W-:Y:S02]  /*06e0*/  IADD3 R9, PT, PT, R0, R9, RZ ;  /* 0x0000000900097210 */ /* 0x000fe40007ffe0ff */
[----:B------:R-:W-:-:S07]  /*06f0*/  IADD3 R6, PT, PT, -R6, RZ, RZ ;  /* 0x000000ff06067210 */ /* 0x000fce0007ffe1ff */
.L_x_5:
[----:B0-----:R-:W-:-:S06]  /*0700*/  IMAD.WIDE R2, R9, 0x4, R10 ;  /* 0x0000000409027825 */ /* 0x001fcc00078e020a */
[----:B------:R-:W2:Y:S01]  /*0710*/  LDG.E R2, desc[UR16][R2.64] ;  /* 0x0000001002027981 */ /* 0x000ea2000c1e1900 */
[----:B------:R-:W-:Y:S02]  /*0720*/  IADD3 R6, PT, PT, R6, 0x1, RZ ;  /* 0x0000000106067810 */ /* 0x000fe40007ffe0ff */
[----:B------:R-:W-:Y:S02]  /*0730*/  IADD3 R9, PT, PT, R9, 0x1, RZ ;  /* 0x0000000109097810 */ /* 0x000fe40007ffe0ff */
[----:B------:R-:W-:Y:S01]  /*0740*/  ISETP.NE.AND P1, PT, R6, RZ, PT ;  /* 0x000000ff0600720c */ /* 0x000fe20003f25270 */
[----:B--2---:R-:W-:-:S12]  /*0750*/  FFMA R7, R2, R2, R7 ;  /* 0x0000000202077223 */ /* 0x004fd80000000007 */
[----:B------:R-:W-:Y:S05]  /*0760*/  @P1 BRA `(.L_x_5) ;  /* 0xfffffffc00e41947 */ /* 0x000fea000383ffff */
.L_x_0:
[----:B------:R-:W-:Y:S05]  /*0770*/  @!P0 EXIT ;  /* 0x000000000000894d */ /* 0x000fea0003800000 */
[----:B------:R-:W-:Y:S01]  /*0780*/  I2FP.F32.S32 R3, R5 ;  /* 0x0000000500037245 */ /* 0x000fe20000201400 */
[----:B------:R-:W-:Y:S03]  /*0790*/  BSSY.RECONVERGENT B2, `(.L_x_6) ;  /* 0x000000c000027945 */ /* 0x000fe60003800200 */
[----:B------:R-:W0:Y:S08]  /*07a0*/  MUFU.RCP R0, R3 ;  /* 0x0000000300007308 */ /* 0x000e300000001000 */
[----:B------:R-:W1:Y:S01]  /*07b0*/  FCHK P0, R7, R3 ;  /* 0x0000000307007302 */ /* 0x000e620000000000 */
[----:B0-----:R-:W-:-:S04]  /*07c0*/  FFMA R5, -R3, R0, 1 ;  /* 0x3f80000003057423 */ /* 0x001fc80000000100 */
[----:B------:R-:W-:-:S04]  /*07d0*/  FFMA R0, R0, R5, R0 ;  /* 0x0000000500007223 */ /* 0x000fc80000000000 */
[----:B------:R-:W-:-:S04]  /*07e0*/  FFMA R2, R0, R7, RZ ;  /* 0x0000000700027223 */ /* 0x000fc800000000ff */
[----:B------:R-:W-:-:S04]  /*07f0*/  FFMA R5, -R3, R2, R7 ;  /* 0x0000000203057223 */ /* 0x000fc80000000107 */
[----:B------:R-:W-:Y:S01]  /*0800*/  FFMA R0, R0, R5, R2 ;  /* 0x0000000500007223 */ /* 0x000fe20000000002 */
[----:B-1----:R-:W-:Y:S06]  /*0810*/  @!P0 BRA `(.L_x_7) ;  /* 0x00000000000c8947 */ /* 0x002fec0003800000 */
[----:B------:R-:W-:Y:S02]  /*0820*/  MOV R0, R7 ;  /* 0x0000000700007202 */ /* 0x000fe40000000f00 */
[----:B------:R-:W-:-:S07]  /*0830*/  MOV R6, 0x850 ;  /* 0x0000085000067802 */ /* 0x000fce0000000f00 */
[----:B------:R-:W-:Y:S05]  /*0840*/  CALL.REL.NOINC `($__internal_1_$__cuda_sm3x_div_rn_noftz_f32_slowpath) ;  /* 0x0000001400bc7944 */ /* 0x000fea0003c00000 */
.L_x_7:
[----:B------:R-:W-:Y:S05]  /*0850*/  BSYNC.RECONVERGENT B2 ;  /* 0x0000000000027941 */ /* 0x000fea0003800200 */
.L_x_6:
[----:B------:R-:W-:Y:S01]  /*0860*/  IADD3 R2, PT, PT, R0, -0xd000000, RZ ;  /* 0xf300000000027810 */ /* 0x000fe20007ffe0ff */
[----:B------:R0:W1:Y:S01]  /*0870*/  MUFU.RSQ R5, R0 ;  /* 0x0000000000057308 */ /* 0x0000620000001400 */
[----:B------:R-:W-:Y:S02]  /*0880*/  BSSY.RECONVERGENT B0, `(.L_x_8) ;  /* 0x000000d000007945 */ /* 0x000fe40003800200 */
[----:B------:R-:W-:-:S13]  /*0890*/  ISETP.GT.U32.AND P0, PT, R2, 0x727fffff, PT ;  /* 0x727fffff0200780c */ /* 0x000fda0003f04070 */
[----:B0-----:R-:W-:Y:S05]  /*08a0*/  @!P0 BRA `(.L_x_9) ;  /* 0x0000000000188947 */ /* 0x001fea0003800000 */
[----:B------:R-:W-:Y:S01]  /*08b0*/  BSSY.RECONVERGENT B1, `(.L_x_10) ;  /* 0x0000003000017945 */ /* 0x000fe20003800200 */
[----:B------:R-:W-:-:S07]  /*08c0*/  MOV R8, 0x8e0 ;  /* 0x000008e000087802 */ /* 0x000fce0000000f00 */
[----:B-1----:R-:W-:Y:S05]  /*08d0*/  CALL.REL.NOINC `($__internal_0_$__cuda_sm20_sqrt_rn_f32_slowpath) ;  /* 0x00000014003c7944 */ /* 0x002fea0003c00000 */
[----:B------:R-:W-:Y:S05]  /*08e0*/  BSYNC.RECONVERGENT B1 ;  /* 0x0000000000017941 */ /* 0x000fea0003800200 */
.L_x_10:
[----:B------:R-:W-:Y:S01]  /*08f0*/  MOV R3, R0 ;  /* 0x0000000000037202 */ /* 0x000fe20000000f00 */
[----:B------:R-:W-:Y:S06]  /*0900*/  BRA `(.L_x_11) ;  /* 0x0000000000107947 */ /* 0x000fec0003800000 */
.L_x_9:
[C---:B-1----:R-:W-:Y:S01]  /*0910*/  FMUL.FTZ R3, R5.reuse, R0 ;  /* 0x0000000005037220 */ /* 0x042fe20000410000 */
[----:B------:R-:W-:-:S03]  /*0920*/  FMUL.FTZ R2, R5, 0.5 ;  /* 0x3f00000005027820 */ /* 0x000fc60000410000 */
[----:B------:R-:W-:-:S04]  /*0930*/  FFMA R0, -R3, R3, R0 ;  /* 0x0000000303007223 */ /* 0x000fc80000000100 */
[----:B------:R-:W-:-:S07]  /*0940*/  FFMA R3, R0, R2, R3 ;  /* 0x0000000200037223 */ /* 0x000fce0000000003 */
.L_x_11:
[----:B------:R-:W-:Y:S05]  /*0950*/  BSYNC.RECONVERGENT B0 ;  /* 0x0000000000007941 */ /* 0x000fea0003800200 */
.L_x_8:
[----:B------:R-:W0:Y:S01]  /*0960*/  LDCU UR4, c[0x0][0x39c] ;  /* 0x00007380ff0477ac */ /* 0x000e220008000800 */
[----:B------:R-:W-:Y:S01]  /*0970*/  HFMA2 R5, -RZ, RZ, 0, 0 ;  /* 0x00000000ff057431 */ /* 0x000fe200000001ff */
[----:B------:R-:W1:Y:S01]  /*0980*/  LDCU UR5, c[0x0][0x3a0] ;  /* 0x00007400ff0577ac */ /* 0x000e620008000800 */
[----:B0-----:R-:W-:Y:S02]  /*0990*/  UISETP.GE.U32.AND UP0, UPT, UR4, 0x8, UPT ;  /* 0x000000080400788c */ /* 0x001fe4000bf06070 */
[----:B------:R-:W-:Y:S01]  /*09a0*/  IMAD R4, R4, UR4, RZ ;  /* 0x0000000404047c24 */ /* 0x000fe2000f8e02ff */
[----:B------:R-:W-:Y:S01]  /*09b0*/  ULOP3.LUT UR18, UR4, 0x7, URZ, 0xc0, !UPT ;  /* 0x0000000704127892 */ /* 0x000fe2000f8ec0ff */
[----:B-1----:R-:W-:-:S05]  /*09c0*/  FADD R3, R3, UR5 ;  /* 0x0000000503037e21 */ /* 0x002fca0008000000 */
[----:B------:R-:W-:Y:S06]  /*09d0*/  BRA.U !UP0, `(.L_x_12) ;  /* 0x0000000908887547 */ /* 0x000fec000b800000 */
[----:B------:R-:W0:Y:S01]  /*09e0*/  LDCU.128 UR12, c[0x0][0x380] ;  /* 0x00007000ff0c77ac */ /* 0x000e220008000c00 */
[----:B------:R-:W-:Y:S01]  /*09f0*/  MOV R18, R4 ;  /* 0x0000000400127202 */ /* 0x000fe20000000f00 */
[----:B------:R-:W1:Y:S01]  /*0a00*/  LDCU.64 UR10, c[0x0][0x390] ;  /* 0x00007200ff0a77ac */ /* 0x000e620008000a00 */
[----:B------:R-:W-:-:S06]  /*0a10*/  ULOP3.LUT UR4, UR4, 0x7ffffff8, URZ, 0xc0, !UPT ;  /* 0x7ffffff804047892 */ /* 0x000fcc000f8ec0ff */
[----:B------:R-:W-:Y:S01]  /*0a20*/  MOV R5, UR4 ;  /* 0x0000000400057c02 */ /* 0x000fe20008000f00 */
[----:B0-----:R-:W-:Y:S02]  /*0a30*/  UIADD3 UR5, UP2, UPT, UR14, 0x10, URZ ;  /* 0x000000100e057890 */ /* 0x001fe4000ff5e0ff */
[----:B------:R-:W-:Y:S02]  /*0a40*/  UIADD3 UR9, UP0, UPT, UR12, 0x10, URZ ;  /* 0x000000100c097890 */ /* 0x000fe4000ff1e0ff */
[----:B------:R-:W-:Y:S02]  /*0a50*/  UIADD3.X UR6, UPT, UPT, URZ, UR15, URZ, UP2, !UPT ;  /* 0x0000000fff067290 */ /* 0x000fe400097fe4ff */
[----:B-1----:R-:W-:Y:S01]  /*0a60*/  UIADD3 UR7, UP1, UPT, UR10, 0x10, URZ ;  /* 0x000000100a077890 */ /* 0x002fe2000ff3e0ff */
[----:B------:R-:W-:Y:S01]  /*0a70*/  MOV R8, UR5 ;  /* 0x0000000500087c02 */ /* 0x000fe20008000f00 */
[----:B------:R-:W-:Y:S02]  /*0a80*/  UIADD3.X UR10, UPT, UPT, URZ, UR13, URZ, UP0, !UPT ;  /* 0x0000000dff0a7290 */ /* 0x000fe400087fe4ff */
[----:B------:R-:W-:Y:S01]  /*0a90*/  MOV R9, UR6 ;  /* 0x0000000600097c02 */ /* 0x000fe20008000f00 */
[----:B------:R-:W-:-:S02]  /*0aa0*/  UIADD3.X UR8, UPT, UPT, URZ, UR11, URZ, UP1, !UPT ;  /* 0x0000000bff087290 */ /* 0x000fc40008ffe4ff */
[----:B------:R-:W-:-:S12]  /*0ab0*/  UIADD3 UR11, UPT, UPT, -UR4, URZ, URZ ;  /* 0x000000ff040b7290 */ /* 0x000fd8000fffe1ff */
.L_x_29:
[----:B------:R-:W-:Y:S02]  /*0ac0*/  MOV R14, UR9 ;  /* 0x00000009000e7c02 */ /* 0x000fe40008000f00 */
[----:B------:R-:W-:-:S03]  /*0ad0*/  MOV R15, UR10 ;  /* 0x0000000a000f7c02 */ /* 0x000fc60008000f00 */
[----:B------:R-:W-:-:S05]  /*0ae0*/  IMAD.WIDE R14, R18, 0x4, R14 ;  /* 0x00000004120e7825 */ /* 0x000fca00078e020e */
[----:B------:R-:W2:Y:S01]  /*0af0*/  LDG.E R0, desc[UR16][R14.64+-0x10] ;  /* 0xfffff0100e007981 */ /* 0x000ea2000c1e1900 */
[----:B0-----:R-:W0:Y:S01]  /*0b00*/  MUFU.RCP R2, R3 ;  /* 0x0000000300027308 */ /* 0x001e220000001000 */
[----:B------:R-:W-:Y:S01]  /*0b10*/  MOV R12, UR7 ;  /* 0x00000007000c7c02 */ /* 0x000fe20008000f00 */
[----:B------:R-:W-:Y:S01]  /*0b20*/  BSSY.RECONVERGENT B2, `(.L_x_13) ;  /* 0x000000d000027945 */ /* 0x000fe20003800200 */
[----:B------:R-:W-:-:S03]  /*0b30*/  MOV R13, UR8 ;  /* 0x00000008000d7c02 */ /* 0x000fc60008000f00 */
[----:B------:R-:W-:-:S04]  /*0b40*/  IMAD.WIDE R12, R18, 0x4, R12 ;  /* 0x00000004120c7825 */ /* 0x000fc800078e020c */
[----:B0-----:R-:W-:-:S04]  /*0b50*/  FFMA R7, -R3, R2, 1 ;  /* 0x3f80000003077423 */ /* 0x001fc80000000102 */
[----:B------:R-:W-:Y:S01]  /*0b60*/  FFMA R7, R2, R7, R2 ;  /* 0x0000000702077223 */ /* 0x000fe20000000002 */
[----:B--2---:R-:W0:Y:S03]  /*0b70*/  FCHK P0, R0, R3 ;  /* 0x0000000300007302 */ /* 0x004e260000000000 */
[----:B------:R-:W-:-:S04]  /*0b80*/  FFMA R2, R0, R7, RZ ;  /* 0x0000000700027223 */ /* 0x000fc800000000ff */
[----:B------:R-:W-:-:S04]  /*0b90*/  FFMA R6, -R3, R2, R0 ;  /* 0x0000000203067223 */ /* 0x000fc80000000100 */
[----:B------:R-:W-:Y:S01]  /*0ba0*/  FFMA R2, R7, R6, R2 ;  /* 0x0000000607027223 */ /* 0x000fe20000000002 */
[----:B0-----:R-:W-:Y:S06]  /*0bb0*/  @!P0 BRA `(.L_x_14) ;  /* 0x00000000000c8947 */ /* 0x001fec0003800000 */
[----:B------:R-:W-:-:S07]  /*0bc0*/  MOV R6, 0xbe0 ;  /* 0x00000be000067802 */ /* 0x000fce0000000f00 */
[----:B------:R-:W-:Y:S05]  /*0bd0*/  CALL.REL.NOINC `($__internal_1_$__cuda_sm3x_div_rn_noftz_f32_slowpath) ;  /* 0x0000001000d87944 */ /* 0x000fea0003c00000 */
[----:B------:R-:W-:-:S07]  /*0be0*/  MOV R2, R0 ;  /* 0x0000000000027202 */ /* 0x000fce0000000f00 */
.L_x_14:
[----:B------:R-:W-:Y:S05]  /*0bf0*/  BSYNC.RECONVERGENT B2 ;  /* 0x0000000000027941 */ /* 0x000fea0003800200 */
.L_x_13:
[----:B------:R-:W2:Y:S01]  /*0c00*/  LDG.E R7, desc[UR16][R8.64+-0x10] ;  /* 0xfffff01008077981 */ /* 0x000ea2000c1e1900 */
[----:B------:R-:W0:Y:S01]  /*0c10*/  MUFU.RCP R0, R3 ;  /* 0x0000000300007308 */ /* 0x000e220000001000 */
[----:B--2---:R-:W-:-:S05]  /*0c20*/  FMUL R7, R7, R2 ;  /* 0x0000000207077220 */ /* 0x004fca0000400000 */
[----:B------:R1:W-:Y:S04]  /*0c30*/  STG.E desc[UR16][R12.64+-0x10], R7 ;  /* 0xfffff0070c007986 */ /* 0x0003e8000c101910 */
[----:B------:R-:W2:Y:S01]  /*0c40*/  LDG.E R6, desc[UR16][R14.64+-0xc] ;  /* 0xfffff4100e067981 */ /* 0x000ea2000c1e1900 */
[----:B0-----:R-:W-:Y:S01]  /*0c50*/  FFMA R11, -R3, R0, 1 ;  /* 0x3f800000030b7423 */ /* 0x001fe20000000100 */
[----:B------:R-:W-:Y:S03]  /*0c60*/  BSSY.RECONVERGENT B2, `(.L_x_15) ;  /* 0x000000a000027945 */ /* 0x000fe60003800200 */
[----:B------:R-:W-:Y:S01]  /*0c70*/  FFMA R0, R0, R11, R0 ;  /* 0x0000000b00007223 */ /* 0x000fe20000000000 */
[----:B--2---:R-:W0:Y:S03]  /*0c80*/  FCHK P0, R6, R3 ;  /* 0x0000000306007302 */ /* 0x004e260000000000 */
[----:B------:R-:W-:-:S04]  /*0c90*/  FFMA R2, R0, R6, RZ ;  /* 0x0000000600027223 */ /* 0x000fc800000000ff */
[----:B------:R-:W-:-:S04]  /*0ca0*/  FFMA R11, -R3, R2, R6 ;  /* 0x00000002030b7223 */ /* 0x000fc80000000106 */
[----:B------:R-:W-:Y:S01]  /*0cb0*/  FFMA R0, R0, R11, R2 ;  /* 0x0000000b00007223 */ /* 0x000fe20000000002 */
[----:B01----:R-:W-:Y:S06]  /*0cc0*/  @!P0 BRA `(.L_x_16) ;  /* 0x00000000000c8947 */ /* 0x003fec0003800000 */
[----:B------:R-:W-:Y:S02]  /*0cd0*/  MOV R0, R6 ;  /* 0x0000000600007202 */ /* 0x000fe40000000f00 */
[----:B------:R-:W-:-:S07]  /*0ce0*/  MOV R6, 0xd00 ;  /* 0x00000d0000067802 */ /* 0x000fce0000000f00 */
[----:B------:R-:W-:Y:S05]  /*0cf0*/  CALL.REL.NOINC `($__internal_1_$__cuda_sm3x_div_rn_noftz_f32_slowpath) ;  /* 0x0000001000907944 */ /* 0x000fea0003c00000 */
.L_x_16:
[----:B------:R-:W-:Y:S05]  /*0d00*/  BSYNC.RECONVERGENT B2 ;  /* 0x0000000000027941 */ /* 0x000fea0003800200 */
.L_x_15:
[----:B------:R-:W2:Y:S02]  /*0d10*/  LDG.E R7, desc[UR16][R8.64+-0xc] ;  /* 0xfffff41008077981 */ /* 0x000ea4000c1e1900 */
[----:B--2---:R-:W-:-:S05]  /*0d20*/  FMUL R7, R7, R0 ;  /* 0x0000000007077220 */ /* 0x004fca0000400000 */
[----:B------:R0:W-:Y:S04]  /*0d30*/  STG.E desc[UR16][R12.64+-0xc], R7 ;  /* 0xfffff4070c007986 */ /* 0x0001e8000c101910 */
[----:B------:R-:W2:Y:S01]  /*0d40*/  LDG.E R6, desc[UR16][R14.64+-0x8] ;  /* 0xfffff8100e067981 */ /* 0x000ea2000c1e1900 */
[----:B------:R-:W1:Y:S01]  /*0d50*/  MUFU.RCP R0, R3 ;  /* 0x0000000300007308 */ /* 0x000e620000001000 */
[----:B------:R-:W-:Y:S01]  /*0d60*/  BSSY.RECONVERGENT B2, `(.L_x_17) ;  /* 0x000000b000027945 */ /* 0x000fe20003800200 */
[----:B-1----:R-:W-:-:S04]  /*0d70*/  FFMA R11, -R3, R0, 1 ;  /* 0x3f800000030b7423 */ /* 0x002fc80000000100 */
[----:B------:R-:W-:Y:S02]  /*0d80*/  FFMA R0, R0, R11, R0 ;  /* 0x0000000b00007223 */ /* 0x000fe40000000000 */
[----:B--2---:R-:W1:Y:S02]  /*0d90*/  FCHK P0, R6, R3 ;  /* 0x0000000306007302 */ /* 0x004e640000000000 */
[----:B------:R-:W-:-:S04]  /*0da0*/  FFMA R2, R0, R6, RZ ;  /* 0x0000000600027223 */ /* 0x000fc800000000ff */
[----:B------:R-:W-:-:S04]  /*0db0*/  FFMA R11, -R3, R2, R6 ;  /* 0x00000002030b7223 */ /* 0x000fc80000000106 */
[----:B------:R-:W-:Y:S01]  /*0dc0*/  FFMA R0, R0, R11, R2 ;  /* 0x0000000b00007223 */ /* 0x000fe20000000002 */
[----:B01----:R-:W-:Y:S06]  /*0dd0*/  @!P0 BRA `(.L_x_18) ;  /* 0x00000000000c8947 */ /* 0x003fec0003800000 */
[----:B------:R-:W-:Y:S02]  /*0de0*/  MOV R0, R6 ;  /* 0x0000000600007202 */ /* 0x000fe40000000f00 */
[----:B------:R-:W-:-:S07]  /*0df0*/  MOV R6, 0xe10 ;  /* 0x00000e1000067802 */ /* 0x000fce0000000f00 */
[----:B------:R-:W-:Y:S05]  /*0e00*/  CALL.REL.NOINC `($__internal_1_$__cuda_sm3x_div_rn_noftz_f32_slowpath) ;  /* 0x00000010004c7944 */ /* 0x000fea0003c00000 */
.L_x_18:
[----:B------:R-:W-:Y:S05]  /*0e10*/  BSYNC.RECONVERGENT B2 ;  /* 0x0000000000027941 */ /* 0x000fea0003800200 */
.L_x_17:
        /* <DEDUP_REMOVED lines=16> */
.L_x_20:
[----:B------:R-:W-:Y:S05]  /*0f20*/  BSYNC.RECONVERGENT B2 ;  /* 0x0000000000027941 */ /* 0x000fea0003800200 */
.L_x_19:
        /* <DEDUP_REMOVED lines=16> */
.L_x_22:
[----:B------:R-:W-:Y:S05]  /*1030*/  BSYNC.RECONVERGENT B2 ;  /* 0x0000000000027941 */ /* 0x000fea0003800200 */
.L_x_21:
        /* <DEDUP_REMOVED lines=16> */
.L_x_24:
[----:B------:R-:W-:Y:S05]  /*1140*/  BSYNC.RECONVERGENT B2 ;  /* 0x0000000000027941 */ /* 0x000fea0003800200 */
.L_x_23:
        /* <DEDUP_REMOVED lines=16> */
.L_x_26:
[----:B------:R-:W-:Y:S05]  /*1250*/  BSYNC.RECONVERGENT B2 ;  /* 0x0000000000027941 */ /* 0x000fea0003800200 */
.L_x_25:
        /* <DEDUP_REMOVED lines=16> */
.L_x_28:
[----:B------:R-:W-:Y:S05]  /*1360*/  BSYNC.RECONVERGENT B2 ;  /* 0x0000000000027941 */ /* 0x000fea0003800200 */
.L_x_27:
[----:B------:R0:W2:Y:S01]  /*1370*/  LDG.E R7, desc[UR16][R8.64+0xc] ;  /* 0x00000c1008077981 */ /* 0x0000a2000c1e1900 */
[----:B------:R-:W-:Y:S01]  /*1380*/  UIADD3 UR11, UPT, UPT, UR11, 0x8, URZ ;  /* 0x000000080b0b7890 */ /* 0x000fe2000fffe0ff */
[----:B------:R-:W-:-:S03]  /*1390*/  IADD3 R18, PT, PT, R18, 0x8, RZ ;  /* 0x0000000812127810 */ /* 0x000fc60007ffe0ff */
[----:B------:R-:W-:Y:S01]  /*13a0*/  UISETP.NE.AND UP0, UPT, UR11, URZ, UPT ;  /* 0x000000ff0b00728c */ /* 0x000fe2000bf05270 */
[----:B0-----:R-:W-:-:S04]  /*13b0*/  IADD3 R8, P0, PT, R8, 0x20, RZ ;  /* 0x0000002008087810 */ /* 0x001fc80007f1e0ff */
[----:B------:R-:W-:Y:S01]  /*13c0*/  IADD3.X R9, PT, PT, RZ, R9, RZ, P0, !PT ;  /* 0x00000009ff097210 */ /* 0x000fe200007fe4ff */
[----:B--2---:R-:W-:-:S05]  /*13d0*/  FMUL R7, R7, R0 ;  /* 0x0000000007077220 */ /* 0x004fca0000400000 */
[----:B------:R0:W-:Y:S01]  /*13e0*/  STG.E desc[UR16][R12.64+0xc], R7 ;  /* 0x00000c070c007986 */ /* 0x0001e2000c101910 */
[----:B------:R-:W-:Y:S05]  /*13f0*/  BRA.U UP0, `(.L_x_29) ;  /* 0xfffffff500b07547 */ /* 0x000fea000b83ffff */
.L_x_12:
[----:B------:R-:W-:-:S13]  /*1400*/  ISETP.NE.AND P0, PT, RZ, UR18, PT ;  /* 0x00000012ff007c0c */ /* 0x000fda000bf05270 */
[----:B------:R-:W-:Y:S05]  /*1410*/  @!P0 EXIT ;  /* 0x000000000000894d */ /* 0x000fea0003800000 */
[----:B------:R-:W1:Y:S01]  /*1420*/  LDCU UR4, c[0x0][0x39c] ;  /* 0x00007380ff0477ac */ /* 0x000e620008000800 */
[----:B------:R-:W-:Y:S02]  /*1430*/  UISETP.GE.U32.AND UP0, UPT, UR18, 0x4, UPT ;  /* 0x000000041200788c */ /* 0x000fe4000bf06070 */
[----:B-1----:R-:W-:-:S07]  /*1440*/  ULOP3.LUT UR4, UR4, 0x3, URZ, 0xc0, !UPT ;  /* 0x0000000304047892 */ /* 0x002fce000f8ec0ff */
[----:B------:R-:W-:Y:S05]  /*1450*/  BRA.U !UP0, `(.L_x_30) ;  /* 0x0000000508307547 */ /* 0x000fea000b800000 */
[----:B0-----:R-:W0:Y:S01]  /*1460*/  LDC.64 R12, c[0x0][0x380] ;  /* 0x0000e000ff0c7b82 */ /* 0x001e220000000a00 */
[----:B------:R-:W-:-:S05]  /*1470*/  IADD3 R14, PT, PT, R4, R5, RZ ;  /* 0x00000005040e7210 */ /* 0x000fca0007ffe0ff */
[----:B0-----:R-:W-:-:S05]  /*1480*/  IMAD.WIDE R12, R14, 0x4, R12 ;  /* 0x000000040e0c7825 */ /* 0x001fca00078e020c */
[----:B------:R-:W2:Y:S01]  /*1490*/  LDG.E R6, desc[UR16][R12.64] ;  /* 0x000000100c067981 */ /* 0x000ea2000c1e1900 */
[----:B------:R-:W0:Y:S01]  /*14a0*/  MUFU.RCP R0, R3 ;  /* 0x0000000300007308 */ /* 0x000e220000001000 */
[----:B------:R-:W-:Y:S01]  /*14b0*/  BSSY.RECONVERGENT B2, `(.L_x_31) ;  /* 0x000000b000027945 */ /* 0x000fe20003800200 */
[----:B0-----:R-:W-:-:S04]  /*14c0*/  FFMA R7, -R3, R0, 1 ;  /* 0x3f80000003077423 */ /* 0x001fc80000000100 */
[----:B------:R-:W-:Y:S02]  /*14d0*/  FFMA R0, R0, R7, R0 ;  /* 0x0000000700007223 */ /* 0x000fe40000000000 */
[----:B--2---:R-:W0:Y:S02]  /*14e0*/  FCHK P0, R6, R3 ;  /* 0x0000000306007302 */ /* 0x004e240000000000 */
[----:B------:R-:W-:-:S04]  /*14f0*/  FFMA R2, R0, R6, RZ ;  /* 0x0000000600027223 */ /* 0x000fc800000000ff */
[----:B------:R-:W-:-:S04]  /*1500*/  FFMA R7, -R3, R2, R6 ;  /* 0x0000000203077223 */ /* 0x000fc80000000106 */
[----:B------:R-:W-:Y:S01]  /*1510*/  FFMA R0, R0, R7, R2 ;  /* 0x0000000700007223 */ /* 0x000fe20000000002 */
[----:B0-----:R-:W-:Y:S06]  /*1520*/  @!P0 BRA `(.L_x_32) ;  /* 0x00000000000c8947 */ /* 0x001fec0003800000 */
[----:B------:R-:W-:Y:S02]  /*1530*/  MOV R0, R6 ;  /* 0x0000000600007202 */ /* 0x000fe40000000f00 */
[----:B------:R-:W-:-:S07]  /*1540*/  MOV R6, 0x1560 ;  /* 0x0000156000067802 */ /* 0x000fce0000000f00 */
[----:B------:R-:W-:Y:S05]  /*1550*/  CALL.REL.NOINC `($__internal_1_$__cuda_sm3x_div_rn_noftz_f32_slowpath) ;  /* 0x0000000800787944 */ /* 0x000fea0003c00000 */
.L_x_32:
[----:B------:R-:W-:Y:S05]  /*1560*/  BSYNC.RECONVERGENT B2 ;  /* 0x0000000000027941 */ /* 0x000fea0003800200 */
.L_x_31:
[----:B------:R-:W0:Y:S08]  /*1570*/  LDC.64 R8, c[0x0][0x388] ;  /* 0x0000e200ff087b82 */ /* 0x000e300000000a00 */
[----:B------:R-:W1:Y:S01]  /*1580*/  LDC.64 R6, c[0x0][0x390] ;  /* 0x0000e400ff067b82 */ /* 0x000e620000000a00 */
[----:B0-----:R-:W-:-:S05]  /*1590*/  IMAD.WIDE.U32 R8, R5, 0x4, R8 ;  /* 0x0000000405087825 */ /* 0x001fca00078e0008 */
[----:B------:R-:W2:Y:S01]  /*15a0*/  LDG.E R11, desc[UR16][R8.64] ;  /* 0x00000010080b7981 */ /* 0x000ea2000c1e1900 */
[----:B-1----:R-:W-:-:S04]  /*15b0*/  IMAD.WIDE R14, R14, 0x4, R6 ;  /* 0x000000040e0e7825 */ /* 0x002fc800078e0206 */
        /* <DEDUP_REMOVED lines=15> */
.L_x_34:
[----:B------:R-:W-:Y:S05]  /*16b0*/  BSYNC.RECONVERGENT B2 ;  /* 0x0000000000027941 */ /* 0x000fea0003800200 */
.L_x_33:
        /* <DEDUP_REMOVED lines=16> */
.L_x_36:
[----:B------:R-:W-:Y:S05]  /*17c0*/  BSYNC.RECONVERGENT B2 ;  /* 0x0000000000027941 */ /* 0x000fea0003800200 */
.L_x_35:
        /* <DEDUP_REMOVED lines=16> */
.L_x_38:
[----:B------:R-:W-:Y:S05]  /*18d0*/  BSYNC.RECONVERGENT B2 ;  /* 0x0000000000027941 */ /* 0x000fea0003800200 */
.L_x_37:
[----:B------:R-:W2:Y:S01]  /*18e0*/  LDG.E R9, desc[UR16][R8.64+0xc] ;  /* 0x00000c1008097981 */ /* 0x000ea2000c1e1900 */
[----:B------:R-:W-:Y:S01]  /*18f0*/  IADD3 R5, PT, PT, R5, 0x4, RZ ;  /* 0x0000000405057810 */ /* 0x000fe20007ffe0ff */
[----:B--2---:R-:W-:-:S05]  /*1900*/  FMUL R7, R9, R0 ;  /* 0x0000000009077220 */ /* 0x004fca0000400000 */
[----:B------:R1:W-:Y:S02]  /*1910*/  STG.E desc[UR16][R14.64+0xc], R7 ;  /* 0x00000c070e007986 */ /* 0x0003e4000c101910 */
.L_x_30:
[----:B------:R-:W-:-:S13]  /*1920*/  ISETP.NE.AND P0, PT, RZ, UR4, PT ;  /* 0x00000004ff007c0c */ /* 0x000fda000bf05270 */
[----:B------:R-:W-:Y:S05]  /*1930*/  @!P0 EXIT ;  /* 0x000000000000894d */ /* 0x000fea0003800000 */
[----:B------:R-:W-:-:S09]  /*1940*/  UISETP.NE.AND UP0, UPT, UR4, 0x1, UPT ;  /* 0x000000010400788c */ /* 0x000fd2000bf05270 */
[----:B------:R-:W-:Y:S05]  /*1950*/  BRA.U !UP0, `(.L_x_39) ;  /* 0x0000000108a87547 */ /* 0x000fea000b800000 */
[----:B-1----:R-:W1:Y:S01]  /*1960*/  LDC.64 R14, c[0x0][0x380] ;  /* 0x0000e000ff0e7b82 */ /* 0x002e620000000a00 */
[----:B------:R-:W-:-:S05]  /*1970*/  IADD3 R8, PT, PT, R4, R5, RZ ;  /* 0x0000000504087210 */ /* 0x000fca0007ffe0ff */
[----:B-1----:R-:W-:-:S05]  /*1980*/  IMAD.WIDE R14, R8, 0x4, R14 ;  /* 0x00000004080e7825 */ /* 0x002fca00078e020e */
        /* <DEDUP_REMOVED lines=13> */
.L_x_41:
[----:B------:R-:W-:Y:S05]  /*1a60*/  BSYNC.RECONVERGENT B2 ;  /* 0x0000000000027941 */ /* 0x000fea0003800200 */
.L_x_40:
        /* <DEDUP_REMOVED lines=20> */
.L_x_43:
[----:B------:R-:W-:Y:S05]  /*1bb0*/  BSYNC.RECONVERGENT B2 ;  /* 0x0000000000027941 */ /* 0x000fea0003800200 */
.L_x_42:
[----:B------:R-:W2:Y:S01]  /*1bc0*/  LDG.E R13, desc[UR16][R12.64+0x4] ;  /* 0x000004100c0d7981 */ /* 0x000ea2000c1e1900 */
[----:B------:R-:W-:Y:S01]  /*1bd0*/  IADD3 R5, PT, PT, R5, 0x2, RZ ;  /* 0x0000000205057810 */ /* 0x000fe20007ffe0ff */
[----:B--2---:R-:W-:-:S05]  /*1be0*/  FMUL R7, R13, R0 ;  /* 0x000000000d077220 */ /* 0x004fca0000400000 */
[----:B------:R2:W-:Y:S02]  /*1bf0*/  STG.E desc[UR16][R8.64+0x4], R7 ;  /* 0x0000040708007986 */ /* 0x0005e4000c101910 */
.L_x_39:
[----:B------:R-:W3:Y:S02]  /*1c00*/  LDC R0, c[0x0][0x39c] ;  /* 0x0000e700ff007b82 */ /* 0x000ee40000000800 */
[----:B---3--:R-:W-:-:S04]  /*1c10*/  LOP3.LUT R0, R0, 0x1, RZ, 0xc0, !PT ;  /* 0x0000000100007812 */ /* 0x008fc800078ec0ff */
[----:B------:R-:W-:-:S13]  /*1c20*/  ISETP.NE.U32.AND P0, PT, R0, 0x1, PT ;  /* 0x000000010000780c */ /* 0x000fda0003f05070 */
[----:B------:R-:W-:Y:S05]  /*1c30*/  @P0 EXIT ;  /* 0x000000000000094d */ /* 0x000fea0003800000 */
[----:B012---:R-:W0:Y:S01]  /*1c40*/  LDC.64 R6, c[0x0][0x380] ;  /* 0x0000e000ff067b82 */ /* 0x007e220000000a00 */
[----:B------:R-:W-:-:S05]  /*1c50*/  IADD3 R4, PT, PT, R4, R5, RZ ;  /* 0x0000000504047210 */ /* 0x000fca0007ffe0ff */
[----:B0-----:R-:W-:-:S06]  /*1c60*/  IMAD.WIDE R6, R4, 0x4, R6 ;  /* 0x0000000404067825 */ /* 0x001fcc00078e0206 */
        /* <DEDUP_REMOVED lines=13> */
.L_x_45:
[----:B------:R-:W-:Y:S05]  /*1d40*/  BSYNC.RECONVERGENT B2 ;  /* 0x0000000000027941 */ /* 0x000fea0003800200 */
.L_x_44:
[----:B------:R-:W0:Y:S08]  /*1d50*/  LDC.64 R2, c[0x0][0x388] ;  /* 0x0000e200ff027b82 */ /* 0x000e300000000a00 */
[----:B------:R-:W1:Y:S01]  /*1d60*/  LDC.64 R6, c[0x0][0x390] ;  /* 0x0000e400ff067b82 */ /* 0x000e620000000a00 */
[----:B0-----:R-:W-:-:S06]  /*1d70*/  IMAD.WIDE.U32 R2, R5, 0x4, R2 ;  /* 0x0000000405027825 */ /* 0x001fcc00078e0002 */
[----:B------:R-:W2:Y:S01]  /*1d80*/  LDG.E R3, desc[UR16][R2.64] ;  /* 0x0000001002037981 */ /* 0x000ea2000c1e1900 */
[----:B-1----:R-:W-:-:S04]  /*1d90*/  IMAD.WIDE R4, R4, 0x4, R6 ;  /* 0x0000000404047825 */ /* 0x002fc800078e0206 */
[----:B--2---:R-:W-:-:S05]  /*1da0*/  FMUL R7, R3, R0 ;  /* 0x0000000003077220 */ /* 0x004fca0000400000 */
[----:B------:R-:W-:Y:S01]  /*1db0*/  STG.E desc[UR16][R4.64], R7 ;  /* 0x0000000704007986 */ /* 0x000fe2000c101910 */
[----:B------:R-:W-:Y:S05]  /*1dc0*/  EXIT ;  /* 0x000000000000794d */ /* 0x000fea0003800000 */
        .weak           $__internal_0_$__cuda_sm20_sqrt_rn_f32_slowpath
        .type           $__internal_0_$__cuda_sm20_sqrt_rn_f32_slowpath,@function
        .size           $__internal_0_$__cuda_sm20_sqrt_rn_f32_slowpath,($__internal_1_$__cuda_sm3x_div_rn_noftz_f32_slowpath - $__internal_0_$__cuda_sm20_sqrt_rn_f32_slowpath)
$__internal_0_$__cuda_sm20_sqrt_rn_f32_slowpath:
[----:B------:R-:W-:-:S13]  /*1dd0*/  LOP3.LUT P0, RZ, R0, 0x7fffffff, RZ, 0xc0, !PT ;  /* 0x7fffffff00ff7812 */ /* 0x000fda000780c0ff */
[----:B------:R-:W-:Y:S01]  /*1de0*/  @!P0 MOV R2, R0 ;  /* 0x0000000000028202 */ /* 0x000fe20000000f00 */
[----:B------:R-:W-:Y:S06]  /*1df0*/  @!P0 BRA `(.L_x_46) ;  /* 0x0000000000408947 */ /* 0x000fec0003800000 */
[----:B------:R-:W-:-:S13]  /*1e00*/  FSETP.GEU.FTZ.AND P0, PT, R0, RZ, PT ;  /* 0x000000ff0000720b */ /* 0x000fda0003f1e000 */
[----:B------:R-:W-:Y:S01]  /*1e10*/  @!P0 MOV R2, 0x7fffffff ;  /* 0x7fffffff00028802 */ /* 0x000fe20000000f00 */
[----:B------:R-:W-:Y:S06]  /*1e20*/  @!P0 BRA `(.L_x_46) ;  /* 0x0000000000348947 */ /* 0x000fec0003800000 */
[----:B------:R-:W-:-:S13]  /*1e30*/  FSETP.GTU.FTZ.AND P0, PT, |R0|, +INF , PT ;  /* 0x7f8000000000780b */ /* 0x000fda0003f1c200 */
[----:B------:R-:W-:Y:S01]  /*1e40*/  @P0 FADD.FTZ R2, R0, 1 ;  /* 0x3f80000000020421 */ /* 0x000fe20000010000 */
[----:B------:R-:W-:Y:S06]  /*1e50*/  @P0 BRA `(.L_x_46) ;  /* 0x0000000000280947 */ /* 0x000fec0003800000 */
[----:B------:R-:W-:-:S13]  /*1e60*/  FSETP.NEU.FTZ.AND P0, PT, |R0|, +INF , PT ;  /* 0x7f8000000000780b */ /* 0x000fda0003f1d200 */
[----:B------:R-:W-:-:S04]  /*1e70*/  @P0 FFMA R3, R0, 1.84467440737095516160e+19, RZ ;  /* 0x5f80000000030823 */ /* 0x000fc800000000ff */
[----:B------:R-:W0:Y:S02]  /*1e80*/  @P0 MUFU.RSQ R2, R3 ;  /* 0x0000000300020308 */ /* 0x000e240000001400 */
[----:B0-----:R-:W-:Y:S01]  /*1e90*/  @P0 FMUL.FTZ R6, R3, R2 ;  /* 0x0000000203060220 */ /* 0x001fe20000410000 */
[----:B------:R-:W-:Y:S01]  /*1ea0*/  @P0 FMUL.FTZ R7, R2, 0.5 ;  /* 0x3f00000002070820 */ /* 0x000fe20000410000 */
[----:B------:R-:W-:Y:S02]  /*1eb0*/  @!P0 MOV R2, R0 ;  /* 0x0000000000028202 */ /* 0x000fe40000000f00 */
[----:B------:R-:W-:-:S04]  /*1ec0*/  @P0 FADD.FTZ R5, -R6, -RZ ;  /* 0x800000ff06050221 */ /* 0x000fc80000010100 */
[----:B------:R-:W-:-:S04]  /*1ed0*/  @P0 FFMA R5, R6, R5, R3 ;  /* 0x0000000506050223 */ /* 0x000fc80000000003 */
[----:B------:R-:W-:-:S04]  /*1ee0*/  @P0 FFMA R5, R5, R7, R6 ;  /* 0x0000000705050223 */ /* 0x000fc80000000006 */
[----:B------:R-:W-:-:S07]  /*1ef0*/  @P0 FMUL.FTZ R2, R5, 2.3283064365386962891e-10 ;  /* 0x2f80000005020820 */ /* 0x000fce0000410000 */
.L_x_46:
[----:B------:R-:W-:Y:S01]  /*1f00*/  HFMA2 R3, -RZ, RZ, 0, 0 ;  /* 0x00000000ff037431 */ /* 0x000fe200000001ff */
[----:B------:R-:W-:Y:S02]  /*1f10*/  MOV R0, R2 ;  /* 0x0000000200007202 */ /* 0x000fe40000000f00 */
[----:B------:R-:W-:-:S04]  /*1f20*/  MOV R2, R8 ;  /* 0x0000000800027202 */ /* 0x000fc80000000f00 */
[----:B------:R-:W-:Y:S05]  /*1f30*/  RET.REL.NODEC R2 `(_Z22rms_norm_matrix_kernelPfS_S_iif) ;  /* 0xffffffe002307950 */ /* 0x000fea0003c3ffff */
        .weak           $__internal_1_$__cuda_sm3x_div_rn_noftz_f32_slowpath
        .type           $__internal_1_$__cuda_sm3x_div_rn_noftz_f32_slowpath,@function
        .size           $__internal_1_$__cuda_sm3x_div_rn_noftz_f32_slowpath,(.L_x_60 - $__internal_1_$__cuda_sm3x_div_rn_noftz_f32_slowpath)
$__internal_1_$__cuda_sm3x_div_rn_noftz_f32_slowpath:
[----:B------:R-:W-:Y:S01]  /*1f40*/  SHF.R.U32.HI R2, RZ, 0x17, R3 ;  /* 0x00000017ff027819 */ /* 0x000fe20000011603 */
[----:B------:R-:W-:Y:S01]  /*1f50*/  BSSY.RECONVERGENT B0, `(.L_x_47) ;  /* 0x0000063000007945 */ /* 0x000fe20003800200 */
[----:B------:R-:W-:Y:S02]  /*1f60*/  SHF.R.U32.HI R10, RZ, 0x17, R0 ;  /* 0x00000017ff0a7819 */ /* 0x000fe40000011600 */
[----:B------:R-:W-:Y:S02]  /*1f70*/  LOP3.LUT R2, R2, 0xff, RZ, 0xc0, !PT ;  /* 0x000000ff02027812 */ /* 0x000fe400078ec0ff */
[----:B------:R-:W-:Y:S02]  /*1f80*/  LOP3.LUT R10, R10, 0xff, RZ, 0xc0, !PT ;  /* 0x000000ff0a0a7812 */ /* 0x000fe400078ec0ff */
[----:B------:R-:W-:Y:S02]  /*1f90*/  IADD3 R11, PT, PT, R2, -0x1, RZ ;  /* 0xffffffff020b7810 */ /* 0x000fe40007ffe0ff */
[----:B------:R-:W-:-:S02]  /*1fa0*/  IADD3 R16, PT, PT, R10, -0x1, RZ ;  /* 0xffffffff0a107810 */ /* 0x000fc40007ffe0ff */
[----:B------:R-:W-:Y:S02]  /*1fb0*/  ISETP.GT.U32.AND P0, PT, R11, 0xfd, PT ;  /* 0x000000fd0b00780c */ /* 0x000fe40003f04070 */
[----:B------:R-:W-:Y:S02]  /*1fc0*/  MOV R17, R3 ;  /* 0x0000000300117202 */ /* 0x000fe40000000f00 */
[----:B------:R-:W-:-:S13]  /*1fd0*/  ISETP.GT.U32.OR P0, PT, R16, 0xfd, P0 ;  /* 0x000000fd1000780c */ /* 0x000fda0000704470 */
[----:B------:R-:W-:Y:S01]  /*1fe0*/  @!P0 MOV R7, RZ ;  /* 0x000000ff00078202 */ /* 0x000fe20000000f00 */
[----:B------:R-:W-:Y:S06]  /*1ff0*/  @!P0 BRA `(.L_x_48) ;  /* 0x00000000005c8947 */ /* 0x000fec0003800000 */
[----:B------:R-:W-:Y:S02]  /*2000*/  FSETP.GTU.FTZ.AND P0, PT, |R0|, +INF , PT ;  /* 0x7f8000000000780b */ /* 0x000fe40003f1c200 */
[----:B------:R-:W-:-:S04]  /*2010*/  FSETP.GTU.FTZ.AND P1, PT, |R3|, +INF , PT ;  /* 0x7f8000000300780b */ /* 0x000fc80003f3c200 */
[----:B------:R-:W-:-:S13]  /*2020*/  PLOP3.LUT P0, PT, P0, P1, PT, 0xf8, 0x8f ;  /* 0x00000000008f781c */ /* 0x000fda0000703f70 */
[----:B------:R-:W-:Y:S05]  /*2030*/  @P0 BRA `(.L_x_49) ;  /* 0x00000004004c0947 */ /* 0x000fea0003800000 */
[----:B------:R-:W-:-:S13]  /*2040*/  LOP3.LUT P0, RZ, R17, 0x7fffffff, R0, 0xc8, !PT ;  /* 0x7fffffff11ff7812 */ /* 0x000fda000780c800 */
[----:B------:R-:W-:Y:S05]  /*2050*/  @!P0 BRA `(.L_x_50) ;  /* 0x00000004003c8947 */ /* 0x000fea0003800000 */
[C---:B------:R-:W-:Y:S02]  /*2060*/  FSETP.NEU.FTZ.AND P2, PT, |R0|.reuse, +INF , PT ;  /* 0x7f8000000000780b */ /* 0x040fe40003f5d200 */
[----:B------:R-:W-:Y:S02]  /*2070*/  FSETP.NEU.FTZ.AND P1, PT, |R3|, +INF , PT ;  /* 0x7f8000000300780b */ /* 0x000fe40003f3d200 */
[----:B------:R-:W-:-:S11]  /*2080*/  FSETP.NEU.FTZ.AND P0, PT, |R0|, +INF , PT ;  /* 0x7f8000000000780b */ /* 0x000fd60003f1d200 */
[----:B------:R-:W-:Y:S05]  /*2090*/  @!P1 BRA !P2, `(.L_x_50) ;  /* 0x00000004002c9947 */ /* 0x000fea0005000000 */
[----:B------:R-:W-:-:S04]  /*20a0*/  LOP3.LUT P2, RZ, R0, 0x7fffffff, RZ, 0xc0, !PT ;  /* 0x7fffffff00ff7812 */ /* 0x000fc8000784c0ff */
[----:B------:R-:W-:-:S13]  /*20b0*/  PLOP3.LUT P1, PT, P1, P2, PT, 0x2f, 0xf2 ;  /* 0x0000000000f2781c */ /* 0x000fda0000f24577 */
[----:B------:R-:W-:Y:S05]  /*20c0*/  @P1 BRA `(.L_x_51) ;  /* 0x0000000400181947 */ /* 0x000fea0003800000 */
[----:B------:R-:W-:-:S04]  /*20d0*/  LOP3.LUT P1, RZ, R17, 0x7fffffff, RZ, 0xc0, !PT ;  /* 0x7fffffff11ff7812 */ /* 0x000fc8000782c0ff */
[----:B------:R-:W-:-:S13]  /*20e0*/  PLOP3.LUT P0, PT, P0, P1, PT, 0x2f, 0xf2 ;  /* 0x0000000000f2781c */ /* 0x000fda0000702577 */
[----:B------:R-:W-:Y:S05]  /*20f0*/  @P0 BRA `(.L_x_52) ;  /* 0x0000000400000947 */ /* 0x000fea0003800000 */
[----:B------:R-:W-:Y:S02]  /*2100*/  ISETP.GE.AND P0, PT, R16, RZ, PT ;  /* 0x000000ff1000720c */ /* 0x000fe40003f06270 */
[----:B------:R-:W-:-:S11]  /*2110*/  ISETP.GE.AND P1, PT, R11, RZ, PT ;  /* 0x000000ff0b00720c */ /* 0x000fd60003f26270 */
[----:B------:R-:W-:Y:S01]  /*2120*/  @P0 MOV R7, RZ ;  /* 0x000000ff00070202 */ /* 0x000fe20000000f00 */
[----:B------:R-:W-:Y:S01]  /*2130*/  @!P0 FFMA R0, R0, 1.84467440737095516160e+19, RZ ;  /* 0x5f80000000008823 */ /* 0x000fe200000000ff */
[----:B------:R-:W-:Y:S01]  /*2140*/  @!P0 MOV R7, 0xffffffc0 ;  /* 0xffffffc000078802 */ /* 0x000fe20000000f00 */
[----:B------:R-:W-:-:S03]  /*2150*/  @!P1 FFMA R17, R3, 1.84467440737095516160e+19, RZ ;  /* 0x5f80000003119823 */ /* 0x000fc600000000ff */
[----:B------:R-:W-:-:S07]  /*2160*/  @!P1 IADD3 R7, PT, PT, R7, 0x40, RZ ;  /* 0x0000004007079810 */ /* 0x000fce0007ffe0ff */
.L_x_48:
[----:B------:R-:W-:Y:S01]  /*2170*/  LEA R20, R2, 0xc0800000, 0x17 ;  /* 0xc080000002147811 */ /* 0x000fe200078eb8ff */
[----:B------:R-:W-:Y:S03]  /*2180*/  BSSY.RECONVERGENT B1, `(.L_x_53) ;  /* 0x0000036000017945 */ /* 0x000fe60003800200 */
[----:B------:R-:W-:Y:S02]  /*2190*/  IADD3 R20, PT, PT, -R20, R17, RZ ;  /* 0x0000001114147210 */ /* 0x000fe40007ffe1ff */
[----:B------:R-:W-:Y:S02]  /*21a0*/  IADD3 R17, PT, PT, R10, -0x7f, RZ ;  /* 0xffffff810a117810 */ /* 0x000fe40007ffe0ff */
[----:B------:R-:W0:Y:S01]  /*21b0*/  MUFU.RCP R16, R20 ;  /* 0x0000001400107308 */ /* 0x000e220000001000 */
[----:B------:R-:W-:Y:S02]  /*21c0*/  FADD.FTZ R11, -R20, -RZ ;  /* 0x800000ff140b7221 */ /* 0x000fe40000010100 */
[----:B------:R-:W-:-:S02]  /*21d0*/  IMAD R0, R17, -0x800000, R0 ;  /* 0xff80000011007824 */ /* 0x000fc400078e0200 */
[----:B0-----:R-:W-:-:S04]  /*21e0*/  FFMA R19, R16, R11, 1 ;  /* 0x3f80000010137423 */ /* 0x001fc8000000000b */
[----:B------:R-:W-:-:S04]  /*21f0*/  FFMA R19, R16, R19, R16 ;  /* 0x0000001310137223 */ /* 0x000fc80000000010 */
[----:B------:R-:W-:-:S04]  /*2200*/  FFMA R10, R0, R19, RZ ;  /* 0x00000013000a7223 */ /* 0x000fc800000000ff */
[----:B------:R-:W-:-:S04]  /*2210*/  FFMA R16, R11, R10, R0 ;  /* 0x0000000a0b107223 */ /* 0x000fc80000000000 */
[----:B------:R-:W-:Y:S01]  /*2220*/  FFMA R16, R19, R16, R10 ;  /* 0x0000001013107223 */ /* 0x000fe2000000000a */
[----:B------:R-:W-:-:S03]  /*2230*/  IADD3 R10, PT, PT, R17, 0x7f, -R2 ;  /* 0x0000007f110a7810 */ /* 0x000fc60007ffe802 */
[----:B------:R-:W-:Y:S01]  /*2240*/  FFMA R11, R11, R16, R0 ;  /* 0x000000100b0b7223 */ /* 0x000fe20000000000 */
[----:B------:R-:W-:-:S03]  /*2250*/  IADD3 R7, PT, PT, R10, R7, RZ ;  /* 0x000000070a077210 */ /* 0x000fc60007ffe0ff */
[----:B------:R-:W-:-:S05]  /*2260*/  FFMA R0, R19, R11, R16 ;  /* 0x0000000b13007223 */ /* 0x000fca0000000010 */
[----:B------:R-:W-:-:S04]  /*2270*/  SHF.R.U32.HI R2, RZ, 0x17, R0 ;  /* 0x00000017ff027819 */ /* 0x000fc80000011600 */
[----:B------:R-:W-:-:S04]  /*2280*/  LOP3.LUT R2, R2, 0xff, RZ, 0xc0, !PT ;  /* 0x000000ff02027812 */ /* 0x000fc800078ec0ff */
[----:B------:R-:W-:-:S04]  /*2290*/  IADD3 R2, PT, PT, R2, R7, RZ ;  /* 0x0000000702027210 */ /* 0x000fc80007ffe0ff */
[----:B------:R-:W-:-:S04]  /*22a0*/  IADD3 R10, PT, PT, R2, -0x1, RZ ;  /* 0xffffffff020a7810 */ /* 0x000fc80007ffe0ff */
[----:B------:R-:W-:-:S13]  /*22b0*/  ISETP.GE.U32.AND P0, PT, R10, 0xfe, PT ;  /* 0x000000fe0a00780c */ /* 0x000fda0003f06070 */
[----:B------:R-:W-:Y:S05]  /*22c0*/  @!P0 BRA `(.L_x_54) ;  /* 0x0000000000808947 */ /* 0x000fea0003800000 */
[----:B------:R-:W-:-:S13]  /*22d0*/  ISETP.GT.AND P0, PT, R2, 0xfe, PT ;  /* 0x000000fe0200780c */ /* 0x000fda0003f04270 */
[----:B------:R-:W-:Y:S05]  /*22e0*/  @P0 BRA `(.L_x_55) ;  /* 0x00000000006c0947 */ /* 0x000fea0003800000 */
[----:B------:R-:W-:-:S13]  /*22f0*/  ISETP.GE.AND P0, PT, R2, 0x1, PT ;  /* 0x000000010200780c */ /* 0x000fda0003f06270 */
[----:B------:R-:W-:Y:S05]  /*2300*/  @P0 BRA `(.L_x_56) ;  /* 0x0000000000740947 */ /* 0x000fea0003800000 */
[----:B------:R-:W-:Y:S02]  /*2310*/  ISETP.GE.AND P0, PT, R2, -0x18, PT ;  /* 0xffffffe80200780c */ /* 0x000fe40003f06270 */
[----:B------:R-:W-:-:S11]  /*2320*/  LOP3.LUT R0, R0, 0x80000000, RZ, 0xc0, !PT ;  /* 0x8000000000007812 */ /* 0x000fd600078ec0ff */
[----:B------:R-:W-:Y:S05]  /*2330*/  @!P0 BRA `(.L_x_56) ;  /* 0x0000000000688947 */ /* 0x000fea0003800000 */
[CCC-:B------:R-:W-:Y:S01]  /*2340*/  FFMA.RZ R7, R19.reuse, R11.reuse, R16.reuse ;  /* 0x0000000b13077223 */ /* 0x1c0fe2000000c010 */
[CCC-:B------:R-:W-:Y:S01]  /*2350*/  FFMA.RP R10, R19.reuse, R11.reuse, R16.reuse ;  /* 0x0000000b130a7223 */ /* 0x1c0fe20000008010 */
[----:B------:R-:W-:Y:S01]  /*2360*/  FFMA.RM R19, R19, R11, R16 ;  /* 0x0000000b13137223 */ /* 0x000fe20000004010 */
[C---:B------:R-:W-:Y:S02]  /*2370*/  IADD3 R11, PT, PT, R2.reuse, 0x20, RZ ;  /* 0x00000020020b7810 */ /* 0x040fe40007ffe0ff */
[----:B------:R-:W-:Y:S02]  /*2380*/  LOP3.LUT R7, R7, 0x7fffff, RZ, 0xc0, !PT ;  /* 0x007fffff07077812 */ /* 0x000fe400078ec0ff */
[C---:B------:R-:W-:Y:S02]  /*2390*/  ISETP.NE.AND P2, PT, R2.reuse, RZ, PT ;  /* 0x000000ff0200720c */ /* 0x040fe40003f45270 */
[----:B------:R-:W-:Y:S02]  /*23a0*/  LOP3.LUT R16, R7, 0x800000, RZ, 0xfc, !PT ;  /* 0x0080000007107812 */ /* 0x000fe400078efcff */
[----:B------:R-:W-:-:S02]  /*23b0*/  ISETP.NE.AND P1, PT, R2, RZ, PT ;  /* 0x000000ff0200720c */ /* 0x000fc40003f25270 */
[----:B------:R-:W-:Y:S02]  /*23c0*/  IADD3 R2, PT, PT, -R2, RZ, RZ ;  /* 0x000000ff02027210 */ /* 0x000fe40007ffe1ff */
[----:B------:R-:W-:Y:S02]  /*23d0*/  SHF.L.U32 R11, R16, R11, RZ ;  /* 0x0000000b100b7219 */ /* 0x000fe400000006ff */
[----:B------:R-:W-:Y:S02]  /*23e0*/  FSETP.NEU.FTZ.AND P0, PT, R10, R19, PT ;  /* 0x000000130a00720b */ /* 0x000fe40003f1d000 */
[----:B------:R-:W-:Y:S02]  /*23f0*/  SEL R7, R2, RZ, P2 ;  /* 0x000000ff02077207 */ /* 0x000fe40001000000 */
[----:B------:R-:W-:Y:S02]  /*2400*/  ISETP.NE.AND P1, PT, R11, RZ, P1 ;  /* 0x000000ff0b00720c */ /* 0x000fe40000f25270 */
[----:B------:R-:W-:-:S02]  /*2410*/  SHF.R.U32.HI R11, RZ, R7, R16 ;  /* 0x00000007ff0b7219 */ /* 0x000fc40000011610 */
[----:B------:R-:W-:Y:S02]  /*2420*/  PLOP3.LUT P0, PT, P0, P1, PT, 0xf8, 0x8f ;  /* 0x00000000008f781c */ /* 0x000fe40000703f70 */
[----:B------:R-:W-:Y:S02]  /*2430*/  SHF.R.U32.HI R7, RZ, 0x1, R11 ;  /* 0x00000001ff077819 */ /* 0x000fe4000001160b */
[----:B------:R-:W-:-:S04]  /*2440*/  SEL R2, RZ, 0x1, !P0 ;  /* 0x00000001ff027807 */ /* 0x000fc80004000000 */
[----:B------:R-:W-:-:S04]  /*2450*/  LOP3.LUT R2, R2, 0x1, R7, 0xf8, !PT ;  /* 0x0000000102027812 */ /* 0x000fc800078ef807 */
[----:B------:R-:W-:-:S04]  /*2460*/  LOP3.LUT R2, R2, R11, RZ, 0xc0, !PT ;  /* 0x0000000b02027212 */ /* 0x000fc800078ec0ff */
[----:B------:R-:W-:-:S04]  /*2470*/  IADD3 R7, PT, PT, R7, R2, RZ ;  /* 0x0000000207077210 */ /* 0x000fc80007ffe0ff */
[----:B------:R-:W-:Y:S01]  /*2480*/  LOP3.LUT R0, R7, R0, RZ, 0xfc, !PT ;  /* 0x0000000007007212 */ /* 0x000fe200078efcff */
[----:B------:R-:W-:Y:S06]  /*2490*/  BRA `(.L_x_56) ;  /* 0x0000000000107947 */ /* 0x000fec0003800000 */
.L_x_55:
[----:B------:R-:W-:-:S04]  /*24a0*/  LOP3.LUT R0, R0, 0x80000000, RZ, 0xc0, !PT ;  /* 0x8000000000007812 */ /* 0x000fc800078ec0ff */
[----:B------:R-:W-:Y:S01]  /*24b0*/  LOP3.LUT R0, R0, 0x7f800000, RZ, 0xfc, !PT ;  /* 0x7f80000000007812 */ /* 0x000fe200078efcff */
[----:B------:R-:W-:Y:S06]  /*24c0*/  BRA `(.L_x_56) ;  /* 0x0000000000047947 */ /* 0x000fec0003800000 */
.L_x_54:
[----:B------:R-:W-:-:S07]  /*24d0*/  LEA R0, R7, R0, 0x17 ;  /* 0x0000000007007211 */ /* 0x000fce00078eb8ff */
.L_x_56:
[----:B------:R-:W-:Y:S05]  /*24e0*/  BSYNC.RECONVERGENT B1 ;  /* 0x0000000000017941 */ /* 0x000fea0003800200 */
.L_x_53:
[----:B------:R-:W-:Y:S05]  /*24f0*/  BRA `(.L_x_57) ;  /* 0x0000000000207947 */ /* 0x000fea0003800000 */
.L_x_52:
[----:B------:R-:W-:-:S04]  /*2500*/  LOP3.LUT R0, R17, 0x80000000, R0, 0x48, !PT ;  /* 0x8000000011007812 */ /* 0x000fc800078e4800 */
[----:B------:R-:W-:Y:S01]  /*2510*/  LOP3.LUT R0, R0, 0x7f800000, RZ, 0xfc, !PT ;  /* 0x7f80000000007812 */ /* 0x000fe200078efcff */
[----:B------:R-:W-:Y:S06]  /*2520*/  BRA `(.L_x_57) ;  /* 0x0000000000147947 */ /* 0x000fec0003800000 */
.L_x_51:
[----:B------:R-:W-:Y:S01]  /*2530*/  LOP3.LUT R0, R17, 0x80000000, R0, 0x48, !PT ;  /* 0x8000000011007812 */ /* 0x000fe200078e4800 */
[----:B------:R-:W-:Y:S06]  /*2540*/  BRA `(.L_x_57) ;  /* 0x00000000000c7947 */ /* 0x000fec0003800000 */
.L_x_50:
[----:B------:R-:W0:Y:S01]  /*2550*/  MUFU.RSQ R0, -QNAN ;  /* 0xffc0000000007908 */ /* 0x000e220000001400 */
[----:B------:R-:W-:Y:S05]  /*2560*/  BRA `(.L_x_57) ;  /* 0x0000000000047947 */ /* 0x000fea0003800000 */
.L_x_49:
[----:B------:R-:W-:-:S07]  /*2570*/  FADD.FTZ R0, R0, R3 ;  /* 0x0000000300007221 */ /* 0x000fce0000010000 */
.L_x_57:
[----:B------:R-:W-:Y:S05]  /*2580*/  BSYNC.RECONVERGENT B0 ;  /* 0x0000000000007941 */ /* 0x000fea0003800200 */
.L_x_47:
[----:B------:R-:W-:-:S04]  /*2590*/  HFMA2 R7, -RZ, RZ, 0, 0 ;  /* 0x00000000ff077431 */ /* 0x000fc800000001ff */
[----:B0-----:R-:W-:Y:S05]  /*25a0*/  RET.REL.NODEC R6 `(_Z22rms_norm_matrix_kernelPfS_S_iif) ;  /* 0xffffffd806947950 */ /* 0x001fea0003c3ffff */
.L_x_58:
[----:B------:R-:W-:-:S00]  /*25b0*/  BRA `(.L_x_58) ;  /* 0xfffffffc00fc7947 */ /* 0x000fc0000383ffff */
[----:B------:R-:W-:-:S00]  /*25c0*/  NOP ;  /* 0x0000000000007918 */ /* 0x000fc00000000000 */
        /* <DEDUP_REMOVED lines=11> */
.L_x_60:


//--------------------- .nv.shared.reserved.0     --------------------------
	.section	.nv.shared.reserved.0,"aw",@nobits
	.weak		__nv_reservedSMEM_offset_0_alias
	.size		__nv_reservedSMEM_offset_0_alias, 0, 64
	.other		__nv_reservedSMEM_offset_0_alias,@"STO_CUDA_RESERVED_SHARED STV_DEFAULT"
__nv_reservedSMEM_offset_0_alias:
	.zero		0
	.zero		64


//--------------------- .nv.constant0._Z22rms_norm_matrix_kernelPfS_S_iif --------------------------
	.section	.nv.constant0._Z22rms_norm_matrix_kernelPfS_S_iif,"a",@progbits
	.sectionflags	@""
	.align	4
.nv.constant0._Z22rms_norm_matrix_kernelPfS_S_iif:
	.zero		932


//--------------------- SYMBOLS --------------------------

	.type		.nv.reservedSmem.offset0,@object
	.size		.nv.reservedSmem.offset0,0x4
